//
// Generated by NVIDIA NVVM Compiler
//
// Compiler Build ID: CL-36424714
// Cuda compilation tools, release 13.0, V13.0.88
// Based on NVVM 20.0.0
//

.version 9.0
.target sm_100
.address_size 64

	// .globl	_Z9ID3kernelPfmPiiiiS0_S_S_

.visible .entry _Z9ID3kernelPfmPiiiiS0_S_S_(
	.param .u64 .ptr .align 1 _Z9ID3kernelPfmPiiiiS0_S_S__param_0,
	.param .u64 _Z9ID3kernelPfmPiiiiS0_S_S__param_1,
	.param .u64 .ptr .align 1 _Z9ID3kernelPfmPiiiiS0_S_S__param_2,
	.param .u32 _Z9ID3kernelPfmPiiiiS0_S_S__param_3,
	.param .u32 _Z9ID3kernelPfmPiiiiS0_S_S__param_4,
	.param .u32 _Z9ID3kernelPfmPiiiiS0_S_S__param_5,
	.param .u64 .ptr .align 1 _Z9ID3kernelPfmPiiiiS0_S_S__param_6,
	.param .u64 .ptr .align 1 _Z9ID3kernelPfmPiiiiS0_S_S__param_7,
	.param .u64 .ptr .align 1 _Z9ID3kernelPfmPiiiiS0_S_S__param_8
)
{
	.reg .pred 	%p<16>;
	.reg .b32 	%r<62>;
	.reg .b32 	%f<74>;
	.reg .b64 	%rd<74>;
	.reg .b64 	%fd<13>;

	ld.param.u64 	%rd20, [_Z9ID3kernelPfmPiiiiS0_S_S__param_0];
	ld.param.u64 	%rd16, [_Z9ID3kernelPfmPiiiiS0_S_S__param_1];
	ld.param.u64 	%rd17, [_Z9ID3kernelPfmPiiiiS0_S_S__param_2];
	ld.param.u32 	%r25, [_Z9ID3kernelPfmPiiiiS0_S_S__param_3];
	ld.param.u32 	%r27, [_Z9ID3kernelPfmPiiiiS0_S_S__param_4];
	ld.param.u32 	%r26, [_Z9ID3kernelPfmPiiiiS0_S_S__param_5];
	ld.param.u64 	%rd18, [_Z9ID3kernelPfmPiiiiS0_S_S__param_6];
	ld.param.u64 	%rd19, [_Z9ID3kernelPfmPiiiiS0_S_S__param_7];
	cvta.to.global.u64 	%rd1, %rd20;
	mov.u32 	%r28, %ctaid.x;
	mov.u32 	%r29, %ntid.x;
	mov.u32 	%r30, %tid.x;
	mad.lo.s32 	%r1, %r28, %r29, %r30;
	setp.ge.s32 	%p1, %r1, %r27;
	@%p1 bra 	$L__BB0_15;
	cvta.to.global.u64 	%rd21, %rd17;
	mul.wide.s32 	%rd22, %r1, 4;
	add.s64 	%rd23, %rd21, %rd22;
	ld.global.s32 	%rd2, [%rd23];
	or.b64  	%rd24, %rd2, %rd16;
	and.b64  	%rd25, %rd24, -4294967296;
	setp.ne.s64 	%p2, %rd25, 0;
	@%p2 bra 	$L__BB0_3;
	cvt.u32.u64 	%r31, %rd16;
	cvt.u32.u64 	%r32, %rd2;
	div.u32 	%r33, %r32, %r31;
	mul.lo.s32 	%r34, %r33, %r31;
	sub.s32 	%r35, %r32, %r34;
	cvt.u64.u32 	%rd72, %r33;
	cvt.u64.u32 	%rd73, %r35;
	bra.uni 	$L__BB0_4;
$L__BB0_3:
	div.u64 	%rd72, %rd2, %rd16;
	mul.lo.s64 	%rd26, %rd72, %rd16;
	sub.s64 	%rd73, %rd2, %rd26;
$L__BB0_4:
	cvt.u32.u64 	%r58, %rd72;
	cvt.u32.u64 	%r3, %rd73;
	mul.lo.s32 	%r4, %r26, 3;
	setp.ge.s32 	%p3, %r4, %r25;
	mov.f32 	%f72, 0f00000000;
	@%p3 bra 	$L__BB0_13;
	mul.lo.s32 	%r5, %r26, 6;
	add.s32 	%r6, %r25, %r3;
	setp.ge.s32 	%p4, %r5, %r25;
	@%p4 bra 	$L__BB0_13;
	cvt.u32.u64 	%r36, %rd2;
	add.s32 	%r37, %r36, %r5;
	cvt.u32.u64 	%r39, %rd16;
	mul.lo.s32 	%r40, %r39, %r58;
	sub.s32 	%r41, %r37, %r40;
	add.s32 	%r42, %r41, 1;
	max.s32 	%r43, %r42, %r6;
	add.s32 	%r44, %r43, %r40;
	sub.s32 	%r45, %r44, %r36;
	not.b32 	%r46, %r36;
	add.s32 	%r7, %r44, %r46;
	and.b32  	%r8, %r45, 1;
	cvt.s64.s32 	%rd9, %rd73;
	mul.wide.s32 	%rd10, %r5, 4;
	add.s64 	%rd27, %rd10, %rd1;
	add.s64 	%rd11, %rd27, 4;
	add.s32 	%r9, %r25, %r58;
	add.s32 	%r57, %r4, %r58;
	shr.u32 	%r47, %r26, 31;
	add.s32 	%r48, %r26, %r47;
	shr.s32 	%r11, %r48, 1;
	neg.s32 	%r12, %r11;
	shr.u32 	%r49, %r4, 31;
	add.s32 	%r50, %r4, %r49;
	shr.s32 	%r13, %r50, 1;
	mov.f32 	%f72, 0f00000000;
$L__BB0_7:
	setp.eq.s32 	%p5, %r8, 0;
	cvt.s64.s32 	%rd28, %r58;
	mul.lo.s64 	%rd12, %rd16, %rd28;
	cvt.s64.s32 	%rd29, %r57;
	mul.lo.s64 	%rd13, %rd16, %rd29;
	add.s32 	%r51, %r58, %r13;
	add.s32 	%r52, %r51, %r12;
	cvt.s64.s32 	%rd30, %r52;
	mul.lo.s64 	%rd14, %rd16, %rd30;
	add.s32 	%r53, %r51, %r11;
	cvt.s64.s32 	%rd31, %r53;
	mul.lo.s64 	%rd15, %rd16, %rd31;
	mov.u32 	%r60, %r3;
	@%p5 bra 	$L__BB0_9;
	add.s32 	%r60, %r3, 1;
	add.s64 	%rd32, %rd12, %rd9;
	shl.b64 	%rd33, %rd32, 2;
	add.s64 	%rd34, %rd1, %rd33;
	ld.global.f32 	%f13, [%rd34];
	add.s64 	%rd35, %rd13, %rd9;
	shl.b64 	%rd36, %rd35, 2;
	add.s64 	%rd37, %rd1, %rd36;
	ld.global.f32 	%f14, [%rd37];
	add.s64 	%rd38, %rd14, %rd9;
	shl.b64 	%rd39, %rd38, 2;
	add.s64 	%rd40, %rd1, %rd39;
	ld.global.f32 	%f15, [%rd40];
	add.s64 	%rd41, %rd15, %rd9;
	shl.b64 	%rd42, %rd41, 2;
	add.s64 	%rd43, %rd1, %rd42;
	ld.global.f32 	%f16, [%rd43];
	add.s64 	%rd44, %rd40, %rd10;
	ld.global.f32 	%f17, [%rd44];
	add.s64 	%rd45, %rd43, %rd10;
	ld.global.f32 	%f18, [%rd45];
	add.s64 	%rd46, %rd34, %rd10;
	ld.global.f32 	%f19, [%rd46];
	add.s64 	%rd47, %rd37, %rd10;
	ld.global.f32 	%f20, [%rd47];
	sub.f32 	%f21, %f18, %f17;
	sub.f32 	%f22, %f21, %f16;
	add.f32 	%f23, %f15, %f22;
	cvt.f64.f32 	%fd1, %f23;
	add.f64 	%fd2, %fd1, %fd1;
	sub.f32 	%f24, %f20, %f19;
	sub.f32 	%f25, %f24, %f14;
	add.f32 	%f26, %f13, %f25;
	cvt.f64.f32 	%fd3, %f26;
	sub.f64 	%fd4, %fd2, %fd3;
	cvt.rn.f32.f64 	%f27, %fd4;
	setp.lt.f32 	%p6, %f27, 0f00000000;
	neg.f32 	%f28, %f27;
	selp.f32 	%f29, %f28, %f27, %p6;
	setp.gt.f32 	%p7, %f29, %f72;
	selp.f32 	%f72, %f29, %f72, %p7;
$L__BB0_9:
	setp.eq.s32 	%p8, %r7, %r5;
	@%p8 bra 	$L__BB0_12;
	add.s32 	%r59, %r5, %r60;
$L__BB0_11:
	cvt.s64.s32 	%rd48, %r60;
	add.s64 	%rd49, %rd12, %rd48;
	shl.b64 	%rd50, %rd49, 2;
	add.s64 	%rd51, %rd1, 4;
	add.s64 	%rd52, %rd51, %rd50;
	add.s64 	%rd53, %rd15, %rd48;
	shl.b64 	%rd54, %rd53, 2;
	add.s64 	%rd55, %rd11, %rd54;
	add.s64 	%rd56, %rd11, %rd50;
	add.s64 	%rd57, %rd51, %rd54;
	add.s64 	%rd58, %rd13, %rd48;
	shl.b64 	%rd59, %rd58, 2;
	add.s64 	%rd60, %rd51, %rd59;
	add.s64 	%rd61, %rd14, %rd48;
	shl.b64 	%rd62, %rd61, 2;
	add.s64 	%rd63, %rd11, %rd62;
	add.s64 	%rd64, %rd11, %rd59;
	add.s64 	%rd65, %rd51, %rd62;
	ld.global.f32 	%f30, [%rd52+-4];
	ld.global.f32 	%f31, [%rd60+-4];
	ld.global.f32 	%f32, [%rd65+-4];
	ld.global.f32 	%f33, [%rd57+-4];
	ld.global.f32 	%f34, [%rd63+-4];
	ld.global.f32 	%f35, [%rd55+-4];
	ld.global.f32 	%f36, [%rd56+-4];
	ld.global.f32 	%f37, [%rd64+-4];
	sub.f32 	%f38, %f35, %f34;
	sub.f32 	%f39, %f38, %f33;
	add.f32 	%f40, %f32, %f39;
	cvt.f64.f32 	%fd5, %f40;
	add.f64 	%fd6, %fd5, %fd5;
	sub.f32 	%f41, %f37, %f36;
	sub.f32 	%f42, %f41, %f31;
	add.f32 	%f43, %f30, %f42;
	cvt.f64.f32 	%fd7, %f43;
	sub.f64 	%fd8, %fd6, %fd7;
	cvt.rn.f32.f64 	%f44, %fd8;
	setp.lt.f32 	%p9, %f44, 0f00000000;
	neg.f32 	%f45, %f44;
	selp.f32 	%f46, %f45, %f44, %p9;
	setp.gt.f32 	%p10, %f46, %f72;
	selp.f32 	%f47, %f46, %f72, %p10;
	ld.global.f32 	%f48, [%rd52];
	ld.global.f32 	%f49, [%rd60];
	ld.global.f32 	%f50, [%rd65];
	ld.global.f32 	%f51, [%rd57];
	ld.global.f32 	%f52, [%rd63];
	ld.global.f32 	%f53, [%rd55];
	ld.global.f32 	%f54, [%rd56];
	ld.global.f32 	%f55, [%rd64];
	sub.f32 	%f56, %f53, %f52;
	sub.f32 	%f57, %f56, %f51;
	add.f32 	%f58, %f50, %f57;
	cvt.f64.f32 	%fd9, %f58;
	add.f64 	%fd10, %fd9, %fd9;
	sub.f32 	%f59, %f55, %f54;
	sub.f32 	%f60, %f59, %f49;
	add.f32 	%f61, %f48, %f60;
	cvt.f64.f32 	%fd11, %f61;
	sub.f64 	%fd12, %fd10, %fd11;
	cvt.rn.f32.f64 	%f62, %fd12;
	setp.lt.f32 	%p11, %f62, 0f00000000;
	neg.f32 	%f63, %f62;
	selp.f32 	%f64, %f63, %f62, %p11;
	setp.gt.f32 	%p12, %f64, %f47;
	selp.f32 	%f72, %f64, %f47, %p12;
	add.s32 	%r60, %r60, 2;
	add.s32 	%r59, %r59, 2;
	setp.lt.s32 	%p13, %r59, %r6;
	@%p13 bra 	$L__BB0_11;
$L__BB0_12:
	add.s32 	%r58, %r58, 1;
	add.s32 	%r57, %r58, %r4;
	setp.lt.s32 	%p14, %r57, %r9;
	@%p14 bra 	$L__BB0_7;
$L__BB0_13:
	mul.lo.s32 	%r54, %r26, %r26;
	mul.lo.s32 	%r55, %r54, 18;
	cvt.rn.f32.s32 	%f65, %r55;
	div.rn.f32 	%f66, %f72, %f65;
	cvta.to.global.u64 	%rd66, %rd19;
	mul.wide.s32 	%rd67, %r1, 4;
	add.s64 	%rd68, %rd66, %rd67;
	st.global.f32 	[%rd68], %f66;
	setp.leu.f32 	%p15, %f66, 0f3E428F5C;
	@%p15 bra 	$L__BB0_15;
	cvta.to.global.u64 	%rd69, %rd18;
	add.s64 	%rd71, %rd69, %rd67;
	mov.b32 	%r56, 1;
	st.global.u32 	[%rd71], %r56;
$L__BB0_15:
	ret;

}


// ===== COMPILED SASS (sm_100) =====

	.target	sm_100

	.elftype	@"ET_EXEC"


//--------------------- .note.nv.tkinfo           --------------------------
	.section	.note.nv.tkinfo,"",@"SHT_NOTE"
	.sectionflags	@"SHF_NOTE_NV_TKINFO"
	.tkinfo
        /*0018*/ 	.word	0x00000002
        /*0030*/ 	.string	""
        /*0030*/ 	.string	"ptxas"
        /*0030*/ 	.string	"Cuda compilation tools, release 13.0, V13.0.88"
        /*0030*/ 	.string	"Build cuda_13.0.r13.0/compiler.36424714_0"
        /*0030*/ 	.string	"-arch sm_100 -m 64 "



//--------------------- .note.nv.cuinfo           --------------------------
	.section	.note.nv.cuinfo,"",@"SHT_NOTE"
	.sectionflags	@"SHF_NOTE_NV_CUINFO"
        /*0018*/ 	.short	0x0002
        /*001a*/ 	.short	0x0064
        /*001c*/ 	.short	0x0082
	.zero		2


//--------------------- .nv.info                  --------------------------
	.section	.nv.info,"",@"SHT_CUDA_INFO"
	.align	4


	//----- nvinfo : EIATTR_REGCOUNT
	.align		4
        /*0000*/ 	.byte	0x04, 0x2f
        /*0002*/ 	.short	(.L_1 - .L_0)
	.align		4
.L_0:
        /*0004*/ 	.word	index@(_Z9ID3kernelPfmPiiiiS0_S_S_)
        /*0008*/ 	.word	0x00000028


	//----- nvinfo : EIATTR_FRAME_SIZE
	.align		4
.L_1:
        /*000c*/ 	.byte	0x04, 0x11
        /*000e*/ 	.short	(.L_3 - .L_2)
	.align		4
.L_2:
        /*0010*/ 	.word	index@($__internal_1_$__cuda_sm3x_div_rn_noftz_f32_slowpath)
        /*0014*/ 	.word	0x00000000


	//----- nvinfo : EIATTR_FRAME_SIZE
	.align		4
.L_3:
        /*0018*/ 	.byte	0x04, 0x11
        /*001a*/ 	.short	(.L_5 - .L_4)
	.align		4
.L_4:
        /*001c*/ 	.word	index@($__internal_0_$__cuda_sm20_div_u64)
        /*0020*/ 	.word	0x00000000


	//----- nvinfo : EIATTR_FRAME_SIZE
	.align		4
.L_5:
        /*0024*/ 	.byte	0x04, 0x11
        /*0026*/ 	.short	(.L_7 - .L_6)
	.align		4
.L_6:
        /*0028*/ 	.word	index@(_Z9ID3kernelPfmPiiiiS0_S_S_)
        /*002c*/ 	.word	0x00000000


	//----- nvinfo : EIATTR_MIN_STACK_SIZE
	.align		4
.L_7:
        /*0030*/ 	.byte	0x04, 0x12
        /*0032*/ 	.short	(.L_9 - .L_8)
	.align		4
.L_8:
        /*0034*/ 	.word	index@(_Z9ID3kernelPfmPiiiiS0_S_S_)
        /*0038*/ 	.word	0x00000000
.L_9:


//--------------------- .nv.compat                --------------------------
	.section	.nv.compat,"",@"SHT_CUDA_COMPAT_INFO"
	.align	4
        /*0000*/ 	.byte	0x02, 0x09, 0x00, 0x00, 0x02, 0x02, 0x01, 0x00, 0x02, 0x05, 0x05, 0x00, 0x03, 0x07, 0x01, 0x01
        /*0010*/ 	.byte	0x02, 0x03, 0x00, 0x00, 0x02, 0x06, 0x01, 0x00, 0x04, 0x0b, 0x08, 0x00, 0x01, 0x00, 0x00, 0x00
        /*0020*/ 	.byte	0x00, 0x00, 0x00, 0x00


//--------------------- .nv.info._Z9ID3kernelPfmPiiiiS0_S_S_ --------------------------
	.section	.nv.info._Z9ID3kernelPfmPiiiiS0_S_S_,"",@"SHT_CUDA_INFO"
	.sectionflags	@""
	.align	4


	//----- nvinfo : EIATTR_CUDA_API_VERSION
	.align		4
        /*0000*/ 	.byte	0x04, 0x37
        /*0002*/ 	.short	(.L_11 - .L_10)
.L_10:
        /*0004*/ 	.word	0x00000082


	//----- nvinfo : EIATTR_KPARAM_INFO
	.align		4
.L_11:
        /*0008*/ 	.byte	0x04, 0x17
        /*000a*/ 	.short	(.L_13 - .L_12)
.L_12:
        /*000c*/ 	.word	0x00000000
        /*0010*/ 	.short	0x0008
        /*0012*/ 	.short	0x0038
        /*0014*/ 	.byte	0x00, 0xf5, 0x21, 0x00


	//----- nvinfo : EIATTR_KPARAM_INFO
	.align		4
.L_13:
        /*0018*/ 	.byte	0x04, 0x17
        /*001a*/ 	.short	(.L_15 - .L_14)
.L_14:
        /*001c*/ 	.word	0x00000000
        /*0020*/ 	.short	0x0007
        /*0022*/ 	.short	0x0030
        /*0024*/ 	.byte	0x00, 0xf5, 0x21, 0x00


	//----- nvinfo : EIATTR_KPARAM_INFO
	.align		4
.L_15:
        /*0028*/ 	.byte	0x04, 0x17
        /*002a*/ 	.short	(.L_17 - .L_16)
.L_16:
        /*002c*/ 	.word	0x00000000
        /*0030*/ 	.short	0x0006
        /*0032*/ 	.short	0x0028
        /*0034*/ 	.byte	0x00, 0xf5, 0x21, 0x00


	//----- nvinfo : EIATTR_KPARAM_INFO
	.align		4
.L_17:
        /*0038*/ 	.byte	0x04, 0x17
        /*003a*/ 	.short	(.L_19 - .L_18)
.L_18:
        /*003c*/ 	.word	0x00000000
        /*0040*/ 	.short	0x0005
        /*0042*/ 	.short	0x0020
        /*0044*/ 	.byte	0x00, 0xf0, 0x11, 0x00


	//----- nvinfo : EIATTR_KPARAM_INFO
	.align		4
.L_19:
        /*0048*/ 	.byte	0x04, 0x17
        /*004a*/ 	.short	(.L_21 - .L_20)
.L_20:
        /*004c*/ 	.word	0x00000000
        /*0050*/ 	.short	0x0004
        /*0052*/ 	.short	0x001c
        /*0054*/ 	.byte	0x00, 0xf0, 0x11, 0x00


	//----- nvinfo : EIATTR_KPARAM_INFO
	.align		4
.L_21:
        /*0058*/ 	.byte	0x04, 0x17
        /*005a*/ 	.short	(.L_23 - .L_22)
.L_22:
        /*005c*/ 	.word	0x00000000
        /*0060*/ 	.short	0x0003
        /*0062*/ 	.short	0x0018
        /*0064*/ 	.byte	0x00, 0xf0, 0x11, 0x00


	//----- nvinfo : EIATTR_KPARAM_INFO
	.align		4
.L_23:
        /*0068*/ 	.byte	0x04, 0x17
        /*006a*/ 	.short	(.L_25 - .L_24)
.L_24:
        /*006c*/ 	.word	0x00000000
        /*0070*/ 	.short	0x0002
        /*0072*/ 	.short	0x0010
        /*0074*/ 	.byte	0x00, 0xf5, 0x21, 0x00


	//----- nvinfo : EIATTR_KPARAM_INFO
	.align		4
.L_25:
        /*0078*/ 	.byte	0x04, 0x17
        /*007a*/ 	.short	(.L_27 - .L_26)
.L_26:
        /*007c*/ 	.word	0x00000000
        /*0080*/ 	.short	0x0001
        /*0082*/ 	.short	0x0008
        /*0084*/ 	.byte	0x00, 0xf0, 0x21, 0x00


	//----- nvinfo : EIATTR_KPARAM_INFO
	.align		4
.L_27:
        /*0088*/ 	.byte	0x04, 0x17
        /*008a*/ 	.short	(.L_29 - .L_28)
.L_28:
        /*008c*/ 	.word	0x00000000
        /*0090*/ 	.short	0x0000
        /*0092*/ 	.short	0x0000
        /*0094*/ 	.byte	0x00, 0xf5, 0x21, 0x00


	//----- nvinfo : EIATTR_SPARSE_MMA_MASK
	.align		4
.L_29:
        /*0098*/ 	.byte	0x03, 0x50
        /*009a*/ 	.short	0x0000


	//----- nvinfo : EIATTR_MAXREG_COUNT
	.align		4
        /*009c*/ 	.byte	0x03, 0x1b
        /*009e*/ 	.short	0x00ff


	//----- nvinfo : EIATTR_MERCURY_ISA_VERSION
	.align		4
        /*00a0*/ 	.byte	0x03, 0x5f
        /*00a2*/ 	.short	0x0101


	//----- nvinfo : EIATTR_VRC_CTA_INIT_COUNT
	.align		4
        /*00a4*/ 	.byte	0x02, 0x4a
	.zero		1
	.zero		1


	//----- nvinfo : EIATTR_EXIT_INSTR_OFFSETS
	.align		4
        /*00a8*/ 	.byte	0x04, 0x1c
        /*00aa*/ 	.short	(.L_31 - .L_30)


	//   ....[0]....
.L_30:
        /*00ac*/ 	.word	0x00000070


	//   ....[1]....
        /*00b0*/ 	.word	0x00001170


	//   ....[2]....
        /*00b4*/ 	.word	0x000011c0


	//----- nvinfo : EIATTR_CRS_STACK_SIZE
	.align		4
.L_31:
        /*00b8*/ 	.byte	0x04, 0x1e
        /*00ba*/ 	.short	(.L_33 - .L_32)
.L_32:
        /*00bc*/ 	.word	0x00000000


	//----- nvinfo : EIATTR_CBANK_PARAM_SIZE
	.align		4
.L_33:
        /*00c0*/ 	.byte	0x03, 0x19
        /*00c2*/ 	.short	0x0040


	//----- nvinfo : EIATTR_PARAM_CBANK
	.align		4
        /*00c4*/ 	.byte	0x04, 0x0a
        /*00c6*/ 	.short	(.L_35 - .L_34)
	.align		4
.L_34:
        /*00c8*/ 	.word	index@(.nv.constant0._Z9ID3kernelPfmPiiiiS0_S_S_)
        /*00cc*/ 	.short	0x0380
        /*00ce*/ 	.short	0x0040


	//----- nvinfo : EIATTR_SW_WAR
	.align		4
.L_35:
        /*00d0*/ 	.byte	0x04, 0x36
        /*00d2*/ 	.short	(.L_37 - .L_36)
.L_36:
        /*00d4*/ 	.word	0x00000008
.L_37:


//--------------------- .nv.callgraph             --------------------------
	.section	.nv.callgraph,"",@"SHT_CUDA_CALLGRAPH"
	.align	4
	.sectionentsize	8
	.align		4
        /*0000*/ 	.word	0x00000000
	.align		4
        /*0004*/ 	.word	0xffffffff
	.align		4
        /*0008*/ 	.word	0x00000000
	.align		4
        /*000c*/ 	.word	0xfffffffe
	.align		4
        /*0010*/ 	.word	0x00000000
	.align		4
        /*0014*/ 	.word	0xfffffffd
	.align		4
        /*0018*/ 	.word	0x00000000
	.align		4
        /*001c*/ 	.word	0xfffffffc


//--------------------- .text._Z9ID3kernelPfmPiiiiS0_S_S_ --------------------------
	.section	.text._Z9ID3kernelPfmPiiiiS0_S_S_,"ax",@progbits
	.align	128
        .global         _Z9ID3kernelPfmPiiiiS0_S_S_
        .type           _Z9ID3kernelPfmPiiiiS0_S_S_,@function
        .size           _Z9ID3kernelPfmPiiiiS0_S_S_,(.L_x_25 - _Z9ID3kernelPfmPiiiiS0_S_S_)
        .other          _Z9ID3kernelPfmPiiiiS0_S_S_,@"STO_CUDA_ENTRY STV_DEFAULT"
_Z9ID3kernelPfmPiiiiS0_S_S_:
.text._Z9ID3kernelPfmPiiiiS0_S_S_:
[----:B------:R-:W-:Y:S01]  /*0000*/  LDC R1, c[0x0][0x37c] ;  /* 0x0000df00ff017b82 */ /* 0x000fe20000000800 */
[----:B------:R-:W0:Y:S07]  /*0010*/  S2R R3, SR_TID.X ;  /* 0x0000000000037919 */ /* 0x000e2e0000002100 */
[----:B------:R-:W0:Y:S01]  /*0020*/  S2UR UR4, SR_CTAID.X ;  /* 0x00000000000479c3 */ /* 0x000e220000002500 */
[----:B------:R-:W1:Y:S07]  /*0030*/  LDCU UR5, c[0x0][0x39c] ;  /* 0x00007380ff0577ac */ /* 0x000e6e0008000800 */
[----:B------:R-:W0:Y:S02]  /*0040*/  LDC R0, c[0x0][0x360] ;  /* 0x0000d800ff007b82 */ /* 0x000e240000000800 */
[----:B0-----:R-:W-:-:S05]  /*0050*/  IMAD R0, R0, UR4, R3 ;  /* 0x0000000400007c24 */ /* 0x001fca000f8e0203 */
[----:B-1----:R-:W-:-:S13]  /*0060*/  ISETP.GE.AND P0, PT, R0, UR5, PT ;  /* 0x0000000500007c0c */ /* 0x002fda000bf06270 */
[----:B------:R-:W-:Y:S05]  /*0070*/  @P0 EXIT ;  /* 0x000000000000094d */ /* 0x000fea0003800000 */
[----:B------:R-:W0:Y:S01]  /*0080*/  LDC.64 R2, c[0x0][0x390] ;  /* 0x0000e400ff027b82 */ /* 0x000e220000000a00 */
[----:B------:R-:W1:Y:S01]  /*0090*/  LDCU.64 UR6, c[0x0][0x358] ;  /* 0x00006b00ff0677ac */ /* 0x000e620008000a00 */
[----:B------:R-:W2:Y:S01]  /*00a0*/  LDCU UR4, c[0x0][0x38c] ;  /* 0x00007180ff0477ac */ /* 0x000ea20008000800 */
[----:B0-----:R-:W-:-:S05]  /*00b0*/  IMAD.WIDE R2, R0, 0x4, R2 ;  /* 0x0000000400027825 */ /* 0x001fca00078e0202 */
[----:B-1----:R-:W3:Y:S01]  /*00c0*/  LDG.E R7, desc[UR6][R2.64] ;  /* 0x0000000602077981 */ /* 0x002ee2000c1e1900 */
[----:B------:R-:W-:Y:S01]  /*00d0*/  BSSY.RECONVERGENT B0, `(.L_x_0) ;  /* 0x0000022000007945 */ /* 0x000fe20003800200 */
[----:B---3--:R-:W-:-:S04]  /*00e0*/  SHF.R.S32.HI R5, RZ, 0x1f, R7 ;  /* 0x0000001fff057819 */ /* 0x008fc80000011407 */
[----:B--2---:R-:W-:-:S04]  /*00f0*/  LOP3.LUT R4, R5, UR4, RZ, 0xfc, !PT ;  /* 0x0000000405047c12 */ /* 0x004fc8000f8efcff */
[----:B------:R-:W-:-:S13]  /*0100*/  ISETP.NE.U32.AND P0, PT, R4, RZ, PT ;  /* 0x000000ff0400720c */ /* 0x000fda0003f05070 */
[----:B------:R-:W-:Y:S05]  /*0110*/  @P0 BRA `(.L_x_1) ;  /* 0x00000000005c0947 */ /* 0x000fea0003800000 */
[----:B------:R-:W0:Y:S02]  /*0120*/  LDCU UR4, c[0x0][0x388] ;  /* 0x00007100ff0477ac */ /* 0x000e240008000800 */
[----:B0-----:R-:W-:-:S04]  /*0130*/  IMAD.U32 R10, RZ, RZ, UR4 ;  /* 0x00000004ff0a7e24 */ /* 0x001fc8000f8e00ff */
[----:B------:R-:W0:Y:S01]  /*0140*/  I2F.U32.RP R4, R10 ;  /* 0x0000000a00047306 */ /* 0x000e220000209000 */
[----:B------:R-:W-:-:S07]  /*0150*/  ISETP.NE.U32.AND P2, PT, R10, RZ, PT ;  /* 0x000000ff0a00720c */ /* 0x000fce0003f45070 */
[----:B0-----:R-:W0:Y:S02]  /*0160*/  MUFU.RCP R4, R4 ;  /* 0x0000000400047308 */ /* 0x001e240000001000 */
[----:B0-----:R-:W-:-:S06]  /*0170*/  VIADD R2, R4, 0xffffffe ;  /* 0x0ffffffe04027836 */ /* 0x001fcc0000000000 */
[----:B------:R0:W1:Y:S02]  /*0180*/  F2I.FTZ.U32.TRUNC.NTZ R3, R2 ;  /* 0x0000000200037305 */ /* 0x000064000021f000 */
[----:B0-----:R-:W-:Y:S02]  /*0190*/  IMAD.MOV.U32 R2, RZ, RZ, RZ ;  /* 0x000000ffff027224 */ /* 0x001fe400078e00ff */
[----:B-1----:R-:W-:-:S05]  /*01a0*/  IMAD R5, R3, R10, RZ ;  /* 0x0000000a03057224 */ /* 0x002fca00078e02ff */
[----:B------:R-:W-:-:S05]  /*01b0*/  IADD3 R5, PT, PT, -R5, RZ, RZ ;  /* 0x000000ff05057210 */ /* 0x000fca0007ffe1ff */
[----:B------:R-:W-:-:S06]  /*01c0*/  IMAD.HI.U32 R6, R3, R5, R2 ;  /* 0x0000000503067227 */ /* 0x000fcc00078e0002 */
[----:B------:R-:W-:-:S04]  /*01d0*/  IMAD.HI.U32 R6, R6, R7, RZ ;  /* 0x0000000706067227 */ /* 0x000fc800078e00ff */
[----:B------:R-:W-:-:S04]  /*01e0*/  IMAD.MOV R3, RZ, RZ, -R6 ;  /* 0x000000ffff037224 */ /* 0x000fc800078e0a06 */
[----:B------:R-:W-:-:S05]  /*01f0*/  IMAD R3, R10, R3, R7 ;  /* 0x000000030a037224 */ /* 0x000fca00078e0207 */
[----:B------:R-:W-:-:S13]  /*0200*/  ISETP.GE.U32.AND P0, PT, R3, R10, PT ;  /* 0x0000000a0300720c */ /* 0x000fda0003f06070 */
[----:B------:R-:W-:Y:S01]  /*0210*/  @P0 IADD3 R3, PT, PT, R3, -R10, RZ ;  /* 0x8000000a03030210 */ /* 0x000fe20007ffe0ff */
[----:B------:R-:W-:-:S03]  /*0220*/  @P0 VIADD R6, R6, 0x1 ;  /* 0x0000000106060836 */ /* 0x000fc60000000000 */
[----:B------:R-:W-:-:S13]  /*0230*/  ISETP.GE.U32.AND P1, PT, R3, R10, PT ;  /* 0x0000000a0300720c */ /* 0x000fda0003f26070 */
[----:B------:R-:W-:Y:S01]  /*0240*/  @P1 VIADD R6, R6, 0x1 ;  /* 0x0000000106061836 */ /* 0x000fe20000000000 */
[----:B------:R-:W-:-:S04]  /*0250*/  @!P2 LOP3.LUT R6, RZ, R10, RZ, 0x33, !PT ;  /* 0x0000000aff06a212 */ /* 0x000fc800078e33ff */
[----:B------:R-:W-:-:S05]  /*0260*/  IADD3 R2, PT, PT, -R6, RZ, RZ ;  /* 0x000000ff06027210 */ /* 0x000fca0007ffe1ff */
[----:B------:R-:W-:Y:S01]  /*0270*/  IMAD R2, R10, R2, R7 ;  /* 0x000000020a027224 */ /* 0x000fe200078e0207 */
[----:B------:R-:W-:Y:S06]  /*0280*/  BRA `(.L_x_2) ;  /* 0x0000000000187947 */ /* 0x000fec0003800000 */
.L_x_1:
[----:B------:R-:W-:-:S07]  /*0290*/  MOV R4, 0x2b0 ;  /* 0x000002b000047802 */ /* 0x000fce0000000f00 */
[----:B------:R-:W-:Y:S05]  /*02a0*/  CALL.REL.NOINC `($__internal_0_$__cuda_sm20_div_u64) ;  /* 0x0000000c00c87944 */ /* 0x000fea0003c00000 */
[----:B------:R-:W0:Y:S01]  /*02b0*/  LDCU UR4, c[0x0][0x388] ;  /* 0x00007100ff0477ac */ /* 0x000e220008000800 */
[----:B------:R-:W-:Y:S02]  /*02c0*/  IMAD.MOV R2, RZ, RZ, -R6 ;  /* 0x000000ffff027224 */ /* 0x000fe400078e0a06 */
[----:B0-----:R-:W-:-:S04]  /*02d0*/  IMAD.U32 R10, RZ, RZ, UR4 ;  /* 0x00000004ff0a7e24 */ /* 0x001fc8000f8e00ff */
[----:B------:R-:W-:-:S07]  /*02e0*/  IMAD R2, R2, R10, R7 ;  /* 0x0000000a02027224 */ /* 0x000fce00078e0207 */
.L_x_2:
[----:B------:R-:W-:Y:S05]  /*02f0*/  BSYNC.RECONVERGENT B0 ;  /* 0x0000000000007941 */ /* 0x000fea0003800200 */
.L_x_0:
[----:B------:R-:W0:Y:S01]  /*0300*/  LDC R11, c[0x0][0x3a0] ;  /* 0x0000e800ff0b7b82 */ /* 0x000e220000000800 */
[----:B------:R-:W1:Y:S01]  /*0310*/  LDCU UR4, c[0x0][0x398] ;  /* 0x00007300ff0477ac */ /* 0x000e620008000800 */
[----:B------:R-:W-:Y:S02]  /*0320*/  HFMA2 R26, -RZ, RZ, 0, 0 ;  /* 0x00000000ff1a7431 */ /* 0x000fe400000001ff */
[----:B0-----:R-:W-:-:S05]  /*0330*/  IMAD R3, R11, 0x3, RZ ;  /* 0x000000030b037824 */ /* 0x001fca00078e02ff */
[----:B-1----:R-:W-:-:S13]  /*0340*/  ISETP.GE.AND P0, PT, R3, UR4, PT ;  /* 0x0000000403007c0c */ /* 0x002fda000bf06270 */
[----:B------:R-:W-:Y:S05]  /*0350*/  @P0 BRA `(.L_x_3) ;  /* 0x0000000c00300947 */ /* 0x000fea0003800000 */
[----:B------:R-:W-:-:S05]  /*0360*/  IMAD R4, R11, 0x6, RZ ;  /* 0x000000060b047824 */ /* 0x000fca00078e02ff */
[----:B------:R-:W-:-:S13]  /*0370*/  ISETP.GE.AND P0, PT, R4, UR4, PT ;  /* 0x0000000404007c0c */ /* 0x000fda000bf06270 */
[----:B------:R-:W-:Y:S05]  /*0380*/  @P0 BRA `(.L_x_3) ;  /* 0x0000000c00240947 */ /* 0x000fea0003800000 */
[----:B------:R-:W-:Y:S01]  /*0390*/  IMAD.IADD R5, R7, 0x1, R4 ;  /* 0x0000000107057824 */ /* 0x000fe200078e0204 */
[----:B------:R-:W0:Y:S01]  /*03a0*/  LDC.64 R14, c[0x0][0x380] ;  /* 0x0000e000ff0e7b82 */ /* 0x000e220000000a00 */
[----:B------:R-:W-:Y:S01]  /*03b0*/  IMAD.MOV R8, RZ, RZ, -R6 ;  /* 0x000000ffff087224 */ /* 0x000fe200078e0a06 */
[----:B------:R-:W-:Y:S01]  /*03c0*/  BSSY.RECONVERGENT B0, `(.L_x_3) ;  /* 0x00000c5000007945 */ /* 0x000fe20003800200 */
[----:B------:R-:W-:Y:S01]  /*03d0*/  MOV R26, RZ ;  /* 0x000000ff001a7202 */ /* 0x000fe20000000f00 */
[----:B------:R-:W1:Y:S01]  /*03e0*/  LDCU.64 UR12, c[0x0][0x388] ;  /* 0x00007100ff0c77ac */ /* 0x000e620008000a00 */
[----:B------:R-:W-:Y:S01]  /*03f0*/  IMAD R8, R10, R8, R5 ;  /* 0x000000080a087224 */ /* 0x000fe200078e0205 */
[----:B------:R-:W-:-:S04]  /*0400*/  IADD3 R5, PT, PT, R2, UR4, RZ ;  /* 0x0000000402057c10 */ /* 0x000fc8000fffe0ff */
[----:B------:R-:W-:-:S05]  /*0410*/  VIADDMNMX R9, R8, 0x1, R5, !PT ;  /* 0x0000000108097846 */ /* 0x000fca0007800105 */
[----:B------:R-:W-:Y:S01]  /*0420*/  IMAD R8, R6, R10, R9 ;  /* 0x0000000a06087224 */ /* 0x000fe200078e0209 */
[----:B------:R-:W-:Y:S01]  /*0430*/  LOP3.LUT R9, RZ, R7, RZ, 0x33, !PT ;  /* 0x00000007ff097212 */ /* 0x000fe200078e33ff */
[----:B------:R-:W-:Y:S02]  /*0440*/  IMAD.IADD R10, R3, 0x1, R6 ;  /* 0x00000001030a7824 */ /* 0x000fe400078e0206 */
[C---:B------:R-:W-:Y:S02]  /*0450*/  IMAD.IADD R7, R8.reuse, 0x1, -R7 ;  /* 0x0000000108077824 */ /* 0x040fe400078e0a07 */
[----:B------:R-:W-:Y:S02]  /*0460*/  IMAD.IADD R9, R8, 0x1, R9 ;  /* 0x0000000108097824 */ /* 0x000fe400078e0209 */
[----:B0-----:R-:W-:-:S03]  /*0470*/  IMAD.WIDE R14, R4, 0x4, R14 ;  /* 0x00000004040e7825 */ /* 0x001fc600078e020e */
[----:B------:R-:W-:Y:S02]  /*0480*/  ISETP.NE.AND P0, PT, R9, R4, PT ;  /* 0x000000040900720c */ /* 0x000fe40003f05270 */
[----:B------:R-:W-:-:S04]  /*0490*/  LEA.HI R9, R11, R11, RZ, 0x1 ;  /* 0x0000000b0b097211 */ /* 0x000fc800078f08ff */
[----:B------:R-:W-:Y:S01]  /*04a0*/  SHF.R.S32.HI R8, RZ, 0x1, R9 ;  /* 0x00000001ff087819 */ /* 0x000fe20000011409 */
[----:B-1----:R-:W-:-:S07]  /*04b0*/  VIADD R9, R6, UR4 ;  /* 0x0000000406097c36 */ /* 0x002fce0008000000 */
.L_x_9:
[----:B------:R-:W0:Y:S01]  /*04c0*/  LDC R27, c[0x0][0x3a0] ;  /* 0x0000e800ff1b7b82 */ /* 0x000e220000000800 */
[----:B------:R-:W-:Y:S01]  /*04d0*/  LEA.HI R11, R3, R3, RZ, 0x1 ;  /* 0x00000003030b7211 */ /* 0x000fe200078f08ff */
[----:B------:R-:W-:Y:S01]  /*04e0*/  BSSY.RECONVERGENT B1, `(.L_x_4) ;  /* 0x0000044000017945 */ /* 0x000fe20003800200 */
[----:B------:R-:W-:Y:S02]  /*04f0*/  LOP3.LUT P1, RZ, R7, 0x1, RZ, 0xc0, !PT ;  /* 0x0000000107ff7812 */ /* 0x000fe4000782c0ff */
[----:B------:R-:W-:Y:S02]  /*0500*/  SHF.R.S32.HI R11, RZ, 0x1, R11 ;  /* 0x00000001ff0b7819 */ /* 0x000fe4000001140b */
[----:B------:R-:W-:Y:S02]  /*0510*/  SHF.R.S32.HI R25, RZ, 0x1f, R6 ;  /* 0x0000001fff197819 */ /* 0x000fe40000011406 */
[----:B------:R-:W-:Y:S02]  /*0520*/  IADD3 R13, PT, PT, R11, R6, RZ ;  /* 0x000000060b0d7210 */ /* 0x000fe40007ffe0ff */
[----:B------:R-:W-:-:S02]  /*0530*/  SHF.R.S32.HI R29, RZ, 0x1f, R10 ;  /* 0x0000001fff1d7819 */ /* 0x000fc4000001140a */
[----:B------:R-:W-:Y:S01]  /*0540*/  MOV R12, R2 ;  /* 0x00000002000c7202 */ /* 0x000fe20000000f00 */
[----:B------:R-:W-:Y:S02]  /*0550*/  IMAD.IADD R17, R13, 0x1, -R8 ;  /* 0x000000010d117824 */ /* 0x000fe400078e0a08 */
[----:B------:R-:W-:-:S03]  /*0560*/  IMAD.IADD R23, R8, 0x1, R13 ;  /* 0x0000000108177824 */ /* 0x000fc600078e020d */
[----:B------:R-:W-:Y:S02]  /*0570*/  SHF.R.S32.HI R4, RZ, 0x1f, R17 ;  /* 0x0000001fff047819 */ /* 0x000fe40000011411 */
[----:B------:R-:W-:Y:S01]  /*0580*/  SHF.R.S32.HI R18, RZ, 0x1f, R23 ;  /* 0x0000001fff127819 */ /* 0x000fe20000011417 */
[----:B0-----:R-:W-:Y:S01]  /*0590*/  IMAD R27, R27, 0x6, RZ ;  /* 0x000000061b1b7824 */ /* 0x001fe200078e02ff */
[----:B------:R-:W-:Y:S06]  /*05a0*/  @!P1 BRA `(.L_x_5) ;  /* 0x0000000000dc9947 */ /* 0x000fec0003800000 */
[----:B------:R-:W0:Y:S01]  /*05b0*/  LDCU.128 UR8, c[0x0][0x380] ;  /* 0x00007000ff0877ac */ /* 0x000e220008000c00 */
[--C-:B------:R-:W-:Y:S01]  /*05c0*/  SHF.R.S32.HI R21, RZ, 0x1f, R2.reuse ;  /* 0x0000001fff157819 */ /* 0x100fe20000011402 */
[----:B------:R-:W-:Y:S02]  /*05d0*/  IMAD.MOV.U32 R20, RZ, RZ, R2 ;  /* 0x000000ffff147224 */ /* 0x000fe400078e0002 */
[----:B0-----:R-:W-:Y:S02]  /*05e0*/  IMAD R4, R4, UR10, RZ ;  /* 0x0000000a04047c24 */ /* 0x001fe4000f8e02ff */
[----:B------:R-:W-:Y:S02]  /*05f0*/  IMAD R25, R25, UR10, RZ ;  /* 0x0000000a19197c24 */ /* 0x000fe4000f8e02ff */
[C---:B------:R-:W-:Y:S02]  /*0600*/  IMAD R13, R17.reuse, UR11, R4 ;  /* 0x0000000b110d7c24 */ /* 0x040fe4000f8e0204 */
[----:B------:R-:W-:-:S04]  /*0610*/  IMAD.WIDE.U32 R16, R17, UR10, R20 ;  /* 0x0000000a11107c25 */ /* 0x000fc8000f8e0014 */
[----:B------:R-:W-:Y:S01]  /*0620*/  IMAD R4, R18, UR10, RZ ;  /* 0x0000000a12047c24 */ /* 0x000fe2000f8e02ff */
[C---:B------:R-:W-:Y:S01]  /*0630*/  LEA R12, P1, R16.reuse, UR8, 0x2 ;  /* 0x00000008100c7c11 */ /* 0x040fe2000f8210ff */
[----:B------:R-:W-:Y:S02]  /*0640*/  IMAD.IADD R13, R17, 0x1, R13 ;  /* 0x00000001110d7824 */ /* 0x000fe400078e020d */
[C---:B------:R-:W-:Y:S02]  /*0650*/  IMAD R17, R23.reuse, UR11, R4 ;  /* 0x0000000b17117c24 */ /* 0x040fe4000f8e0204 */
[----:B------:R-:W-:Y:S01]  /*0660*/  IMAD.WIDE.U32 R22, R23, UR10, R20 ;  /* 0x0000000a17167c25 */ /* 0x000fe2000f8e0014 */
[----:B------:R-:W-:-:S03]  /*0670*/  LEA.HI.X R13, R16, UR9, R13, 0x2, P1 ;  /* 0x00000009100d7c11 */ /* 0x000fc600088f140d */
[----:B------:R-:W-:Y:S01]  /*0680*/  IMAD R29, R29, UR10, RZ ;  /* 0x0000000a1d1d7c24 */ /* 0x000fe2000f8e02ff */
[----:B------:R-:W-:Y:S01]  /*0690*/  IADD3 R17, PT, PT, R23, R17, RZ ;  /* 0x0000001117117210 */ /* 0x000fe20007ffe0ff */
[----:B------:R-:W-:Y:S01]  /*06a0*/  IMAD.WIDE.U32 R18, R6, UR10, R20 ;  /* 0x0000000a06127c25 */ /* 0x000fe2000f8e0014 */
[----:B------:R-:W-:-:S03]  /*06b0*/  LEA R16, P1, R22, UR8, 0x2 ;  /* 0x0000000816107c11 */ /* 0x000fc6000f8210ff */
[----:B------:R-:W-:Y:S01]  /*06c0*/  IMAD R25, R6, UR11, R25 ;  /* 0x0000000b06197c24 */ /* 0x000fe2000f8e0219 */
[----:B------:R-:W-:Y:S01]  /*06d0*/  LEA.HI.X R17, R22, UR9, R17, 0x2, P1 ;  /* 0x0000000916117c11 */ /* 0x000fe200088f1411 */
[----:B------:R-:W-:Y:S01]  /*06e0*/  IMAD.WIDE.U32 R20, R10, UR10, R20 ;  /* 0x0000000a0a147c25 */ /* 0x000fe2000f8e0014 */
[----:B------:R-:W-:-:S03]  /*06f0*/  LEA R30, P1, R18, UR8, 0x2 ;  /* 0x00000008121e7c11 */ /* 0x000fc6000f8210ff */
[----:B------:R-:W-:Y:S01]  /*0700*/  IMAD R23, R10, UR11, R29 ;  /* 0x0000000b0a177c24 */ /* 0x000fe2000f8e021d */
[----:B------:R-:W-:Y:S01]  /*0710*/  LEA R28, P2, R20, UR8, 0x2 ;  /* 0x00000008141c7c11 */ /* 0x000fe2000f8410ff */
[----:B------:R-:W-:Y:S02]  /*0720*/  IMAD.IADD R29, R19, 0x1, R25 ;  /* 0x00000001131d7824 */ /* 0x000fe400078e0219 */
[----:B------:R-:W-:Y:S02]  /*0730*/  IMAD.IADD R19, R21, 0x1, R23 ;  /* 0x0000000115137824 */ /* 0x000fe400078e0217 */
[C---:B------:R-:W-:Y:S01]  /*0740*/  IMAD.WIDE R22, R27.reuse, 0x4, R12 ;  /* 0x000000041b167825 */ /* 0x040fe200078e020c */
[----:B------:R-:W-:Y:S01]  /*0750*/  LEA.HI.X R31, R18, UR9, R29, 0x2, P1 ;  /* 0x00000009121f7c11 */ /* 0x000fe200088f141d */
[----:B------:R-:W2:Y:S01]  /*0760*/  LDG.E R12, desc[UR6][R12.64] ;  /* 0x000000060c0c7981 */ /* 0x000ea2000c1e1900 */
[----:B------:R-:W-:Y:S01]  /*0770*/  LEA.HI.X R29, R20, UR9, R19, 0x2, P2 ;  /* 0x00000009141d7c11 */ /* 0x000fe200090f1413 */
[----:B------:R-:W-:-:S02]  /*0780*/  IMAD.WIDE R24, R27, 0x4, R16 ;  /* 0x000000041b187825 */ /* 0x000fc400078e0210 */
[----:B------:R-:W3:Y:S02]  /*0790*/  LDG.E R22, desc[UR6][R22.64] ;  /* 0x0000000616167981 */ /* 0x000ee4000c1e1900 */
[C---:B------:R-:W-:Y:S02]  /*07a0*/  IMAD.WIDE R18, R27.reuse, 0x4, R30 ;  /* 0x000000041b127825 */ /* 0x040fe400078e021e */
[----:B------:R-:W3:Y:S02]  /*07b0*/  LDG.E R25, desc[UR6][R24.64] ;  /* 0x0000000618197981 */ /* 0x000ee4000c1e1900 */
[----:B------:R-:W-:Y:S02]  /*07c0*/  IMAD.WIDE R20, R27, 0x4, R28 ;  /* 0x000000041b147825 */ /* 0x000fe400078e021c */
[----:B------:R-:W4:Y:S04]  /*07d0*/  LDG.E R16, desc[UR6][R16.64] ;  /* 0x0000000610107981 */ /* 0x000f28000c1e1900 */
[----:B------:R-:W5:Y:S04]  /*07e0*/  LDG.E R18, desc[UR6][R18.64] ;  /* 0x0000000612127981 */ /* 0x000f68000c1e1900 */
[----:B------:R-:W5:Y:S04]  /*07f0*/  LDG.E R21, desc[UR6][R20.64] ;  /* 0x0000000614157981 */ /* 0x000f68000c1e1900 */
[----:B------:R-:W5:Y:S04]  /*0800*/  LDG.E R28, desc[UR6][R28.64] ;  /* 0x000000061c1c7981 */ /* 0x000f68000c1e1900 */
[----:B------:R-:W5:Y:S01]  /*0810*/  LDG.E R30, desc[UR6][R30.64] ;  /* 0x000000061e1e7981 */ /* 0x000f62000c1e1900 */
[----:B---3--:R-:W-:-:S04]  /*0820*/  FADD R33, -R22, R25 ;  /* 0x0000001916217221 */ /* 0x008fc80000000100 */
[----:B----4-:R-:W-:-:S04]  /*0830*/  FADD R33, -R16, R33 ;  /* 0x0000002110217221 */ /* 0x010fc80000000100 */
[----:B--2---:R-:W-:Y:S01]  /*0840*/  FADD R33, R12, R33 ;  /* 0x000000210c217221 */ /* 0x004fe20000000000 */
[----:B-----5:R-:W-:-:S03]  /*0850*/  FADD R23, -R18, R21 ;  /* 0x0000001512177221 */ /* 0x020fc60000000100 */
[----:B------:R-:W0:Y:S01]  /*0860*/  F2F.F64.F32 R16, R33 ;  /* 0x0000002100107310 */ /* 0x000e220000201800 */
[----:B------:R-:W-:-:S04]  /*0870*/  FADD R23, -R28, R23 ;  /* 0x000000171c177221 */ /* 0x000fc80000000100 */
[----:B------:R-:W-:-:S06]  /*0880*/  FADD R18, R30, R23 ;  /* 0x000000171e127221 */ /* 0x000fcc0000000000 */
[----:B------:R-:W1:Y:S01]  /*0890*/  F2F.F64.F32 R18, R18 ;  /* 0x0000001200127310 */ /* 0x000e620000201800 */
[----:B0-----:R-:W-:-:S08]  /*08a0*/  DADD R16, R16, R16 ;  /* 0x0000000010107229 */ /* 0x001fd00000000010 */
[----:B-1----:R-:W-:-:S10]  /*08b0*/  DADD R16, R16, -R18 ;  /* 0x0000000010107229 */ /* 0x002fd40000000812 */
[----:B------:R-:W0:Y:S01]  /*08c0*/  F2F.F32.F64 R16, R16 ;  /* 0x0000001000107310 */ /* 0x000e220000301000 */
[----:B------:R-:W-:Y:S02]  /*08d0*/  IADD3 R12, PT, PT, R2, 0x1, RZ ;  /* 0x00000001020c7810 */ /* 0x000fe40007ffe0ff */
[----:B0-----:R-:W-:-:S04]  /*08e0*/  FSETP.GEU.AND P1, PT, R16, RZ, PT ;  /* 0x000000ff1000720b */ /* 0x001fc80003f2e000 */
[----:B------:R-:W-:-:S04]  /*08f0*/  FSEL R13, -R16, R16, !P1 ;  /* 0x00000010100d7208 */ /* 0x000fc80004800100 */
[----:B------:R-:W-:-:S04]  /*0900*/  FSETP.GT.AND P1, PT, R13, R26, PT ;  /* 0x0000001a0d00720b */ /* 0x000fc80003f24000 */
[----:B------:R-:W-:-:S09]  /*0910*/  FSEL R26, R13, R26, P1 ;  /* 0x0000001a0d1a7208 */ /* 0x000fd20000800000 */
.L_x_5:
[----:B------:R-:W-:Y:S05]  /*0920*/  BSYNC.RECONVERGENT B1 ;  /* 0x0000000000017941 */ /* 0x000fea0003800200 */
.L_x_4:
[----:B------:R-:W-:Y:S04]  /*0930*/  BSSY.RECONVERGENT B1, `(.L_x_6) ;  /* 0x0000069000017945 */ /* 0x000fe80003800200 */
[----:B------:R-:W-:Y:S05]  /*0940*/  @!P0 BRA `(.L_x_7) ;  /* 0x00000004009c8947 */ /* 0x000fea0003800000 */
[----:B------:R-:W0:Y:S01]  /*0950*/  LDC.64 R16, c[0x0][0x380] ;  /* 0x0000e000ff107b82 */ /* 0x000e220000000a00 */
[----:B------:R-:W-:Y:S01]  /*0960*/  IMAD.IADD R32, R27, 0x1, R12 ;  /* 0x000000011b207824 */ /* 0x000fe200078e020c */
[----:B0-----:R-:W-:-:S05]  /*0970*/  IADD3 R13, P1, PT, R16, 0x4, RZ ;  /* 0x00000004100d7810 */ /* 0x001fca0007f3e0ff */
[----:B------:R-:W-:-:S08]  /*0980*/  IMAD.X R4, RZ, RZ, R17, P1 ;  /* 0x000000ffff047224 */ /* 0x000fd000008e0611 */
.L_x_8:
[----:B------:R-:W-:Y:S02]  /*0990*/  IADD3 R17, PT, PT, R11, R6, RZ ;  /* 0x000000060b117210 */ /* 0x000fe40007ffe0ff */
[----:B------:R-:W-:Y:S02]  /*09a0*/  SHF.R.S32.HI R21, RZ, 0x1f, R12 ;  /* 0x0000001fff157819 */ /* 0x000fe4000001140c */
[----:B------:R-:W-:Y:S01]  /*09b0*/  MOV R20, R12 ;  /* 0x0000000c00147202 */ /* 0x000fe20000000f00 */
[----:B------:R-:W-:Y:S02]  /*09c0*/  IMAD.IADD R25, R8, 0x1, R17 ;  /* 0x0000000108197824 */ /* 0x000fe400078e0211 */
[----:B------:R-:W-:Y:S02]  /*09d0*/  IMAD.IADD R22, R17, 0x1, -R8 ;  /* 0x0000000111167824 */ /* 0x000fe400078e0a08 */
[----:B------:R-:W-:Y:S01]  /*09e0*/  IMAD.WIDE.U32 R18, R25, UR12, R20 ;  /* 0x0000000c19127c25 */ /* 0x000fe2000f8e0014 */
[----:B------:R-:W-:-:S02]  /*09f0*/  SHF.R.S32.HI R16, RZ, 0x1f, R25 ;  /* 0x0000001fff107819 */ /* 0x000fc40000011419 */
[----:B------:R-:W-:Y:S02]  /*0a00*/  SHF.R.S32.HI R17, RZ, 0x1f, R22 ;  /* 0x0000001fff117819 */ /* 0x000fe40000011416 */
[----:B------:R-:W-:Y:S01]  /*0a10*/  SHF.L.U32 R24, R18, 0x2, RZ ;  /* 0x0000000212187819 */ /* 0x000fe200000006ff */
[----:B------:R-:W-:Y:S02]  /*0a20*/  IMAD R16, R16, UR12, RZ ;  /* 0x0000000c10107c24 */ /* 0x000fe4000f8e02ff */
[----:B------:R-:W-:Y:S02]  /*0a30*/  IMAD R17, R17, UR12, RZ ;  /* 0x0000000c11117c24 */ /* 0x000fe4000f8e02ff */
[----:B------:R-:W-:Y:S02]  /*0a40*/  IMAD R25, R25, UR13, R16 ;  /* 0x0000000d19197c24 */ /* 0x000fe4000f8e0210 */
[C---:B------:R-:W-:Y:S02]  /*0a50*/  IMAD R31, R22.reuse, UR13, R17 ;  /* 0x0000000d161f7c24 */ /* 0x040fe4000f8e0211 */
[----:B------:R-:W-:-:S04]  /*0a60*/  IMAD.WIDE.U32 R16, R22, UR12, R20 ;  /* 0x0000000c16107c25 */ /* 0x000fc8000f8e0014 */
[----:B------:R-:W-:Y:S02]  /*0a70*/  IMAD.IADD R31, R31, 0x1, R17 ;  /* 0x000000011f1f7824 */ /* 0x000fe400078e0211 */
[----:B------:R-:W-:Y:S02]  /*0a80*/  IMAD.IADD R25, R25, 0x1, R19 ;  /* 0x0000000119197824 */ /* 0x000fe400078e0213 */
[C---:B------:R-:W-:Y:S01]  /*0a90*/  IMAD.SHL.U32 R28, R16.reuse, 0x4, RZ ;  /* 0x00000004101c7824 */ /* 0x040fe200078e00ff */
[----:B------:R-:W-:Y:S02]  /*0aa0*/  SHF.L.U64.HI R31, R16, 0x2, R31 ;  /* 0x00000002101f7819 */ /* 0x000fe4000001021f */
[----:B------:R-:W-:Y:S02]  /*0ab0*/  SHF.L.U64.HI R25, R18, 0x2, R25 ;  /* 0x0000000212197819 */ /* 0x000fe40000010219 */
[C---:B------:R-:W-:Y:S02]  /*0ac0*/  IADD3 R16, P1, PT, R14.reuse, R24, RZ ;  /* 0x000000180e107210 */ /* 0x040fe40007f3e0ff */
[----:B------:R-:W-:-:S03]  /*0ad0*/  IADD3 R18, P2, PT, R14, R28, RZ ;  /* 0x0000001c0e127210 */ /* 0x000fc60007f5e0ff */
[C---:B------:R-:W-:Y:S01]  /*0ae0*/  IMAD.X R17, R15.reuse, 0x1, R25, P1 ;  /* 0x000000010f117824 */ /* 0x040fe200008e0619 */
[----:B------:R-:W-:-:S04]  /*0af0*/  IADD3.X R19, PT, PT, R15, R31, RZ, P2, !PT ;  /* 0x0000001f0f137210 */ /* 0x000fc800017fe4ff */
[----:B------:R-:W2:Y:S04]  /*0b00*/  LDG.E R34, desc[UR6][R16.64] ;  /* 0x0000000610227981 */ /* 0x000ea8000c1e1900 */
[----:B------:R-:W2:Y:S01]  /*0b10*/  LDG.E R29, desc[UR6][R18.64] ;  /* 0x00000006121d7981 */ /* 0x000ea2000c1e1900 */
[----:B------:R-:W-:Y:S02]  /*0b20*/  SHF.R.S32.HI R23, RZ, 0x1f, R6 ;  /* 0x0000001fff177819 */ /* 0x000fe40000011406 */
[----:B------:R-:W-:-:S03]  /*0b30*/  SHF.R.S32.HI R27, RZ, 0x1f, R10 ;  /* 0x0000001fff1b7819 */ /* 0x000fc6000001140a */
[----:B------:R-:W-:Y:S02]  /*0b40*/  IMAD R23, R23, UR12, RZ ;  /* 0x0000000c17177c24 */ /* 0x000fe4000f8e02ff */
[----:B------:R-:W-:Y:S02]  /*0b50*/  IMAD R27, R27, UR12, RZ ;  /* 0x0000000c1b1b7c24 */ /* 0x000fe4000f8e02ff */
[----:B------:R-:W-:Y:S01]  /*0b60*/  IMAD R33, R6, UR13, R23 ;  /* 0x0000000d06217c24 */ /* 0x000fe2000f8e0217 */
[----:B------:R-:W-:Y:S01]  /*0b70*/  IADD3 R24, P1, PT, R24, R13, RZ ;  /* 0x0000000d18187210 */ /* 0x000fe20007f3e0ff */
[----:B------:R-:W-:Y:S01]  /*0b80*/  IMAD.WIDE.U32 R22, R6, UR12, R20 ;  /* 0x0000000c06167c25 */ /* 0x000fe2000f8e0014 */
[----:B------:R-:W3:Y:S03]  /*0b90*/  LDG.E R18, desc[UR6][R18.64+0x4] ;  /* 0x0000040612127981 */ /* 0x000ee6000c1e1900 */
[----:B------:R-:W-:-:S02]  /*0ba0*/  IMAD.IADD R33, R33, 0x1, R23 ;  /* 0x0000000121217824 */ /* 0x000fc400078e0217 */
[----:B------:R-:W-:-:S04]  /*0bb0*/  IMAD.WIDE.U32 R20, R10, UR12, R20 ;  /* 0x0000000c0a147c25 */ /* 0x000fc8000f8e0014 */
[----:B------:R-:W-:Y:S01]  /*0bc0*/  IMAD R23, R10, UR13, R27 ;  /* 0x0000000d0a177c24 */ /* 0x000fe2000f8e021b */
[C---:B------:R-:W-:Y:S01]  /*0bd0*/  SHF.L.U64.HI R33, R22.reuse, 0x2, R33 ;  /* 0x0000000216217819 */ /* 0x040fe20000010221 */
[----:B------:R-:W-:Y:S01]  /*0be0*/  IMAD.SHL.U32 R27, R22, 0x4, RZ ;  /* 0x00000004161b7824 */ /* 0x000fe200078e00ff */
[----:B------:R-:W-:Y:S01]  /*0bf0*/  IADD3.X R25, PT, PT, R25, R4, RZ, P1, !PT ;  /* 0x0000000419197210 */ /* 0x000fe20000ffe4ff */
[----:B------:R-:W3:Y:S01]  /*0c00*/  LDG.E R19, desc[UR6][R16.64+0x4] ;  /* 0x0000040610137981 */ /* 0x000ee2000c1e1900 */
[----:B------:R-:W-:Y:S02]  /*0c10*/  IADD3 R21, PT, PT, R23, R21, RZ ;  /* 0x0000001517157210 */ /* 0x000fe40007ffe0ff */
[----:B------:R-:W-:Y:S01]  /*0c20*/  IADD3 R22, P2, PT, R28, R13, RZ ;  /* 0x0000000d1c167210 */ /* 0x000fe20007f5e0ff */
[----:B------:R-:W4:Y:S01]  /*0c30*/  LDG.E R37, desc[UR6][R24.64+-0x4] ;  /* 0xfffffc0618257981 */ /* 0x000f22000c1e1900 */
[C---:B------:R-:W-:Y:S01]  /*0c40*/  SHF.L.U64.HI R21, R20.reuse, 0x2, R21 ;  /* 0x0000000214157819 */ /* 0x040fe20000010215 */
[----:B------:R-:W-:Y:S01]  /*0c50*/  IMAD.SHL.U32 R20, R20, 0x4, RZ ;  /* 0x0000000414147824 */ /* 0x000fe200078e00ff */
[----:B------:R-:W-:Y:S01]  /*0c60*/  IADD3 R28, P1, PT, R14, R27, RZ ;  /* 0x0000001b0e1c7210 */ /* 0x000fe20007f3e0ff */
[----:B------:R-:W-:-:S03]  /*0c70*/  IMAD.X R23, R31, 0x1, R4, P2 ;  /* 0x000000011f177824 */ /* 0x000fc600010e0604 */
[----:B------:R-:W-:Y:S02]  /*0c80*/  IADD3 R30, P2, PT, R14, R20, RZ ;  /* 0x000000140e1e7210 */ /* 0x000fe40007f5e0ff */
[----:B------:R-:W5:Y:S03]  /*0c90*/  LDG.E R35, desc[UR6][R22.64+-0x4] ;  /* 0xfffffc0616237981 */ /* 0x000f66000c1e1900 */
[----:B------:R-:W-:Y:S01]  /*0ca0*/  IMAD.X R31, R15, 0x1, R21, P2 ;  /* 0x000000010f1f7824 */ /* 0x000fe200010e0615 */
[----:B------:R0:W5:Y:S04]  /*0cb0*/  LDG.E R36, desc[UR6][R22.64] ;  /* 0x0000000616247981 */ /* 0x000168000c1e1900 */
[----:B------:R-:W5:Y:S04]  /*0cc0*/  LDG.E R24, desc[UR6][R24.64] ;  /* 0x0000000618187981 */ /* 0x000f68000c1e1900 */
[----:B------:R-:W0:Y:S01]  /*0cd0*/  LDG.E R23, desc[UR6][R30.64] ;  /* 0x000000061e177981 */ /* 0x000e22000c1e1900 */
[----:B--2---:R-:W-:Y:S01]  /*0ce0*/  FADD R34, -R29, R34 ;  /* 0x000000221d227221 */ /* 0x004fe20000000100 */
[----:B------:R-:W-:Y:S01]  /*0cf0*/  IMAD.X R29, R15, 0x1, R33, P1 ;  /* 0x000000010f1d7824 */ /* 0x000fe200008e0621 */
[----:B------:R-:W-:-:S04]  /*0d00*/  IADD3 R20, P1, PT, R20, R13, RZ ;  /* 0x0000000d14147210 */ /* 0x000fc80007f3e0ff */
[----:B------:R-:W0:Y:S01]  /*0d10*/  LDG.E R16, desc[UR6][R28.64] ;  /* 0x000000061c107981 */ /* 0x000e22000c1e1900 */
[----:B------:R-:W-:-:S03]  /*0d20*/  IADD3.X R21, PT, PT, R21, R4, RZ, P1, !PT ;  /* 0x0000000415157210 */ /* 0x000fc60000ffe4ff */
[----:B------:R-:W2:Y:S04]  /*0d30*/  LDG.E R25, desc[UR6][R28.64+0x4] ;  /* 0x000004061c197981 */ /* 0x000ea8000c1e1900 */
[----:B------:R-:W3:Y:S04]  /*0d40*/  LDG.E R22, desc[UR6][R20.64+-0x4] ;  /* 0xfffffc0614167981 */ /* 0x000ee8000c1e1900 */
[----:B------:R-:W2:Y:S01]  /*0d50*/  LDG.E R20, desc[UR6][R20.64] ;  /* 0x0000000614147981 */ /* 0x000ea2000c1e1900 */
[----:B0-----:R-:W-:Y:S01]  /*0d60*/  FADD R23, -R16, R23 ;  /* 0x0000001710177221 */ /* 0x001fe20000000100 */
[----:B------:R-:W-:-:S02]  /*0d70*/  IADD3 R16, P1, PT, R13, R27, RZ ;  /* 0x0000001b0d107210 */ /* 0x000fc40007f3e0ff */
[----:B------:R-:W2:Y:S03]  /*0d80*/  LDG.E R27, desc[UR6][R30.64+0x4] ;  /* 0x000004061e1b7981 */ /* 0x000ea6000c1e1900 */
[----:B------:R-:W-:Y:S02]  /*0d90*/  IMAD.X R17, R4, 0x1, R33, P1 ;  /* 0x0000000104117824 */ /* 0x000fe400008e0621 */
[----:B---3--:R-:W-:-:S03]  /*0da0*/  FADD R22, -R22, R23 ;  /* 0x0000001716167221 */ /* 0x008fc60000000100 */
[----:B------:R-:W3:Y:S04]  /*0db0*/  LDG.E R23, desc[UR6][R16.64+-0x4] ;  /* 0xfffffc0610177981 */ /* 0x000ee8000c1e1900 */
[----:B------:R-:W3:Y:S01]  /*0dc0*/  LDG.E R33, desc[UR6][R16.64] ;  /* 0x0000000610217981 */ /* 0x000ee2000c1e1900 */
[----:B----4-:R-:W-:Y:S01]  /*0dd0*/  FADD R34, -R37, R34 ;  /* 0x0000002225227221 */ /* 0x010fe20000000100 */
[----:B------:R-:W-:-:S03]  /*0de0*/  FADD R19, -R18, R19 ;  /* 0x0000001312137221 */ /* 0x000fc60000000100 */
[----:B-----5:R-:W-:Y:S01]  /*0df0*/  FADD R34, R35, R34 ;  /* 0x0000002223227221 */ /* 0x020fe20000000000 */
[----:B------:R-:W-:-:S04]  /*0e00*/  FADD R35, -R24, R19 ;  /* 0x0000001318237221 */ /* 0x000fc80000000100 */
[----:B------:R-:W-:Y:S01]  /*0e10*/  FADD R35, R36, R35 ;  /* 0x0000002324237221 */ /* 0x000fe20000000000 */
[----:B------:R-:W0:Y:S02]  /*0e20*/  F2F.F64.F32 R18, R34 ;  /* 0x0000002200127310 */ /* 0x000e240000201800 */
[----:B0-----:R-:W-:Y:S01]  /*0e30*/  DADD R18, R18, R18 ;  /* 0x0000000012127229 */ /* 0x001fe20000000012 */
[----:B------:R-:W-:Y:S01]  /*0e40*/  VIADD R32, R32, 0x2 ;  /* 0x0000000220207836 */ /* 0x000fe20000000000 */
[----:B------:R-:W-:Y:S01]  /*0e50*/  IADD3 R12, PT, PT, R12, 0x2, RZ ;  /* 0x000000020c0c7810 */ /* 0x000fe20007ffe0ff */
[----:B--2---:R-:W-:-:S04]  /*0e60*/  FADD R25, -R25, R27 ;  /* 0x0000001b19197221 */ /* 0x004fc80000000100 */
[----:B------:R-:W-:Y:S02]  /*0e70*/  FADD R24, -R20, R25 ;  /* 0x0000001914187221 */ /* 0x000fe40000000100 */
[----:B------:R-:W0:Y:S01]  /*0e80*/  F2F.F64.F32 R20, R35 ;  /* 0x0000002300147310 */ /* 0x000e220000201800 */
[----:B---3--:R-:W-:Y:S01]  /*0e90*/  FADD R22, R23, R22 ;  /* 0x0000001617167221 */ /* 0x008fe20000000000 */
[----:B------:R-:W-:-:S06]  /*0ea0*/  FADD R24, R33, R24 ;  /* 0x0000001821187221 */ /* 0x000fcc0000000000 */
[----:B------:R-:W1:Y:S08]  /*0eb0*/  F2F.F64.F32 R22, R22 ;  /* 0x0000001600167310 */ /* 0x000e700000201800 */
[----:B------:R-:W2:Y:S01]  /*0ec0*/  F2F.F64.F32 R16, R24 ;  /* 0x0000001800107310 */ /* 0x000ea20000201800 */
[----:B0-----:R-:W-:Y:S02]  /*0ed0*/  DADD R20, R20, R20 ;  /* 0x0000000014147229 */ /* 0x001fe40000000014 */
[----:B-1----:R-:W-:-:S06]  /*0ee0*/  DADD R18, R18, -R22 ;  /* 0x0000000012127229 */ /* 0x002fcc0000000816 */
[----:B--2---:R-:W-:-:S04]  /*0ef0*/  DADD R16, R20, -R16 ;  /* 0x0000000014107229 */ /* 0x004fc80000000810 */
[----:B------:R-:W0:Y:S08]  /*0f00*/  F2F.F32.F64 R18, R18 ;  /* 0x0000001200127310 */ /* 0x000e300000301000 */
[----:B------:R-:W1:Y:S01]  /*0f10*/  F2F.F32.F64 R16, R16 ;  /* 0x0000001000107310 */ /* 0x000e620000301000 */
[----:B0-----:R-:W-:-:S04]  /*0f20*/  FSETP.GEU.AND P1, PT, R18, RZ, PT ;  /* 0x000000ff1200720b */ /* 0x001fc80003f2e000 */
[----:B------:R-:W-:Y:S02]  /*0f30*/  FSEL R21, -R18, R18, !P1 ;  /* 0x0000001212157208 */ /* 0x000fe40004800100 */
[----:B-1----:R-:W-:-:S04]  /*0f40*/  FSETP.GEU.AND P2, PT, R16, RZ, PT ;  /* 0x000000ff1000720b */ /* 0x002fc80003f4e000 */
[----:B------:R-:W-:Y:S02]  /*0f50*/  FSEL R23, -R16, R16, !P2 ;  /* 0x0000001010177208 */ /* 0x000fe40005000100 */
[----:B------:R-:W-:Y:S02]  /*0f60*/  ISETP.GE.AND P2, PT, R32, R5, PT ;  /* 0x000000052000720c */ /* 0x000fe40003f46270 */
[----:B------:R-:W-:-:S04]  /*0f70*/  FSETP.GT.AND P1, PT, R21, R26, PT ;  /* 0x0000001a1500720b */ /* 0x000fc80003f24000 */
[----:B------:R-:W-:-:S04]  /*0f80*/  FSEL R26, R21, R26, P1 ;  /* 0x0000001a151a7208 */ /* 0x000fc80000800000 */
[----:B------:R-:W-:-:S04]  /*0f90*/  FSETP.GT.AND P1, PT, R23, R26, PT ;  /* 0x0000001a1700720b */ /* 0x000fc80003f24000 */
[----:B------:R-:W-:Y:S01]  /*0fa0*/  FSEL R26, R23, R26, P1 ;  /* 0x0000001a171a7208 */ /* 0x000fe20000800000 */
[----:B------:R-:W-:Y:S08]  /*0fb0*/  @!P2 BRA `(.L_x_8) ;  /* 0xfffffff80074a947 */ /* 0x000ff0000383ffff */
.L_x_7:
[----:B------:R-:W-:Y:S05]  /*0fc0*/  BSYNC.RECONVERGENT B1 ;  /* 0x0000000000017941 */ /* 0x000fea0003800200 */
.L_x_6:
[----:B------:R-:W-:-:S04]  /*0fd0*/  VIADD R6, R6, 0x1 ;  /* 0x0000000106067836 */ /* 0x000fc80000000000 */
[----:B------:R-:W-:-:S05]  /*0fe0*/  IMAD.IADD R10, R3, 0x1, R6 ;  /* 0x00000001030a7824 */ /* 0x000fca00078e0206 */
[----:B------:R-:W-:-:S13]  /*0ff0*/  ISETP.GE.AND P1, PT, R10, R9, PT ;  /* 0x000000090a00720c */ /* 0x000fda0003f26270 */
[----:B------:R-:W-:Y:S05]  /*1000*/  @!P1 BRA `(.L_x_9) ;  /* 0xfffffff4002c9947 */ /* 0x000fea000383ffff */
[----:B------:R-:W-:Y:S05]  /*1010*/  BSYNC.RECONVERGENT B0 ;  /* 0x0000000000007941 */ /* 0x000fea0003800200 */
.L_x_3:
[----:B------:R-:W0:Y:S01]  /*1020*/  LDCU UR4, c[0x0][0x3a0] ;  /* 0x00007400ff0477ac */ /* 0x000e220008000800 */
[----:B------:R-:W-:Y:S01]  /*1030*/  BSSY.RECONVERGENT B0, `(.L_x_10) ;  /* 0x000000f000007945 */ /* 0x000fe20003800200 */
[----:B0-----:R-:W-:-:S04]  /*1040*/  UIMAD UR4, UR4, UR4, URZ ;  /* 0x00000004040472a4 */ /* 0x001fc8000f8e02ff */
[----:B------:R-:W-:-:S06]  /*1050*/  UIMAD UR4, UR4, 0x12, URZ ;  /* 0x00000012040478a4 */ /* 0x000fcc000f8e02ff */
[----:B------:R-:W-:-:S04]  /*1060*/  I2FP.F32.S32 R2, UR4 ;  /* 0x0000000400027c45 */ /* 0x000fc80008201400 */
[----:B------:R-:W0:Y:S08]  /*1070*/  MUFU.RCP R3, R2 ;  /* 0x0000000200037308 */ /* 0x000e300000001000 */
[----:B------:R-:W1:Y:S01]  /*1080*/  FCHK P0, R26, R2 ;  /* 0x000000021a007302 */ /* 0x000e620000000000 */
[----:B0-----:R-:W-:-:S04]  /*1090*/  FFMA R4, -R2, R3, 1 ;  /* 0x3f80000002047423 */ /* 0x001fc80000000103 */
[----:B------:R-:W-:-:S04]  /*10a0*/  FFMA R3, R3, R4, R3 ;  /* 0x0000000403037223 */ /* 0x000fc80000000003 */
[----:B------:R-:W-:-:S04]  /*10b0*/  FFMA R5, R3, R26, RZ ;  /* 0x0000001a03057223 */ /* 0x000fc800000000ff */
[----:B------:R-:W-:-:S04]  /*10c0*/  FFMA R4, -R2, R5, R26 ;  /* 0x0000000502047223 */ /* 0x000fc8000000011a */
[----:B------:R-:W-:Y:S01]  /*10d0*/  FFMA R5, R3, R4, R5 ;  /* 0x0000000403057223 */ /* 0x000fe20000000005 */
[----:B-1----:R-:W-:Y:S06]  /*10e0*/  @!P0 BRA `(.L_x_11) ;  /* 0x00000000000c8947 */ /* 0x002fec0003800000 */
[----:B------:R-:W-:-:S07]  /*10f0*/  MOV R4, 0x1110 ;  /* 0x0000111000047802 */ /* 0x000fce0000000f00 */
[----:B------:R-:W-:Y:S05]  /*1100*/  CALL.REL.NOINC `($__internal_1_$__cuda_sm3x_div_rn_noftz_f32_slowpath) ;  /* 0x0000000400307944 */ /* 0x000fea0003c00000 */
[----:B------:R-:W-:-:S07]  /*1110*/  MOV R5, R8 ;  /* 0x0000000800057202 */ /* 0x000fce0000000f00 */
.L_x_11:
[----:B------:R-:W-:Y:S05]  /*1120*/  BSYNC.RECONVERGENT B0 ;  /* 0x0000000000007941 */ /* 0x000fea0003800200 */
.L_x_10:
[----:B------:R-:W0:Y:S01]  /*1130*/  LDC.64 R2, c[0x0][0x3b0] ;  /* 0x0000ec00ff027b82 */ /* 0x000e220000000a00 */
[----:B------:R-:W-:Y:S01]  /*1140*/  FSETP.GT.AND P0, PT, R5, 0.18999999761581420898, PT ;  /* 0x3e428f5c0500780b */ /* 0x000fe20003f04000 */
[----:B0-----:R-:W-:-:S05]  /*1150*/  IMAD.WIDE R2, R0, 0x4, R2 ;  /* 0x0000000400027825 */ /* 0x001fca00078e0202 */
[----:B------:R0:W-:Y:S07]  /*1160*/  STG.E desc[UR6][R2.64], R5 ;  /* 0x0000000502007986 */ /* 0x0001ee000c101906 */
[----:B------:R-:W-:Y:S05]  /*1170*/  @!P0 EXIT ;  /* 0x000000000000894d */ /* 0x000fea0003800000 */
[----:B0-----:R-:W0:Y:S01]  /*1180*/  LDC.64 R2, c[0x0][0x3a8] ;  /* 0x0000ea00ff027b82 */ /* 0x001e220000000a00 */
[----:B------:R-:W-:Y:S02]  /*1190*/  IMAD.MOV.U32 R5, RZ, RZ, 0x1 ;  /* 0x00000001ff057424 */ /* 0x000fe400078e00ff */
[----:B0-----:R-:W-:-:S05]  /*11a0*/  IMAD.WIDE R2, R0, 0x4, R2 ;  /* 0x0000000400027825 */ /* 0x001fca00078e0202 */
[----:B------:R-:W-:Y:S01]  /*11b0*/  STG.E desc[UR6][R2.64], R5 ;  /* 0x0000000502007986 */ /* 0x000fe2000c101906 */
[----:B------:R-:W-:Y:S05]  /*11c0*/  EXIT ;  /* 0x000000000000794d */ /* 0x000fea0003800000 */
        .weak           $__internal_0_$__cuda_sm20_div_u64
        .type           $__internal_0_$__cuda_sm20_div_u64,@function
        .size           $__internal_0_$__cuda_sm20_div_u64,($__internal_1_$__cuda_sm3x_div_rn_noftz_f32_slowpath - $__internal_0_$__cuda_sm20_div_u64)
$__internal_0_$__cuda_sm20_div_u64:
[----:B------:R-:W0:Y:S01]  /*11d0*/  LDCU.64 UR4, c[0x0][0x388] ;  /* 0x00007100ff0477ac */ /* 0x000e220008000a00 */
[----:B------:R-:W1:Y:S01]  /*11e0*/  LDC.64 R2, c[0x0][0x388] ;  /* 0x0000e200ff027b82 */ /* 0x000e620000000a00 */
[----:B0-----:R-:W0:Y:S08]  /*11f0*/  I2F.U64.RP R6, UR4 ;  /* 0x0000000400067d12 */ /* 0x001e300008309000 */
[----:B0-----:R-:W0:Y:S02]  /*1200*/  MUFU.RCP R6, R6 ;  /* 0x0000000600067308 */ /* 0x001e240000001000 */
[----:B0-----:R-:W-:-:S06]  /*1210*/  VIADD R8, R6, 0x1ffffffe ;  /* 0x1ffffffe06087836 */ /* 0x001fcc0000000000 */
[----:B------:R-:W1:Y:S02]  /*1220*/  F2I.U64.TRUNC R8, R8 ;  /* 0x0000000800087311 */ /* 0x000e64000020d800 */
[----:B-1----:R-:W-:-:S04]  /*1230*/  IMAD.WIDE.U32 R10, R8, R2, RZ ;  /* 0x00000002080a7225 */ /* 0x002fc800078e00ff */
[----:B------:R-:W-:Y:S01]  /*1240*/  IMAD R11, R8, R3, R11 ;  /* 0x00000003080b7224 */ /* 0x000fe200078e020b */
[----:B------:R-:W-:-:S03]  /*1250*/  IADD3 R13, P0, PT, RZ, -R10, RZ ;  /* 0x8000000aff0d7210 */ /* 0x000fc60007f1e0ff */
[----:B------:R-:W-:Y:S02]  /*1260*/  IMAD R11, R9, R2, R11 ;  /* 0x00000002090b7224 */ /* 0x000fe400078e020b */
[----:B------:R-:W-:-:S03]  /*1270*/  IMAD.HI.U32 R10, R8, R13, RZ ;  /* 0x0000000d080a7227 */ /* 0x000fc600078e00ff */
[----:B------:R-:W-:Y:S01]  /*1280*/  IADD3.X R15, PT, PT, RZ, ~R11, RZ, P0, !PT ;  /* 0x8000000bff0f7210 */ /* 0x000fe200007fe4ff */
[----:B------:R-:W-:-:S04]  /*1290*/  IMAD.MOV.U32 R11, RZ, RZ, R8 ;  /* 0x000000ffff0b7224 */ /* 0x000fc800078e0008 */
[----:B------:R-:W-:-:S04]  /*12a0*/  IMAD.WIDE.U32 R10, P0, R8, R15, R10 ;  /* 0x0000000f080a7225 */ /* 0x000fc8000780000a */
[C---:B------:R-:W-:Y:S02]  /*12b0*/  IMAD R17, R9.reuse, R15, RZ ;  /* 0x0000000f09117224 */ /* 0x040fe400078e02ff */
[----:B------:R-:W-:-:S04]  /*12c0*/  IMAD.HI.U32 R10, P1, R9, R13, R10 ;  /* 0x0000000d090a7227 */ /* 0x000fc8000782000a */
[----:B------:R-:W-:Y:S01]  /*12d0*/  IMAD.HI.U32 R15, R9, R15, RZ ;  /* 0x0000000f090f7227 */ /* 0x000fe200078e00ff */
[----:B------:R-:W-:-:S03]  /*12e0*/  IADD3 R11, P2, PT, R17, R10, RZ ;  /* 0x0000000a110b7210 */ /* 0x000fc60007f5e0ff */
[----:B------:R-:W-:Y:S02]  /*12f0*/  IMAD.X R6, R15, 0x1, R9, P0 ;  /* 0x000000010f067824 */ /* 0x000fe400000e0609 */
[----:B------:R-:W-:-:S03]  /*1300*/  IMAD.WIDE.U32 R8, R11, R2, RZ ;  /* 0x000000020b087225 */ /* 0x000fc600078e00ff */
[----:B------:R-:W-:Y:S01]  /*1310*/  IADD3.X R13, PT, PT, RZ, RZ, R6, P2, P1 ;  /* 0x000000ffff0d7210 */ /* 0x000fe200017e2406 */
[----:B------:R-:W-:Y:S01]  /*1320*/  IMAD R6, R11, R3, R9 ;  /* 0x000000030b067224 */ /* 0x000fe200078e0209 */
[----:B------:R-:W-:-:S03]  /*1330*/  IADD3 R9, P0, PT, RZ, -R8, RZ ;  /* 0x80000008ff097210 */ /* 0x000fc60007f1e0ff */
[----:B------:R-:W-:Y:S02]  /*1340*/  IMAD R6, R13, R2, R6 ;  /* 0x000000020d067224 */ /* 0x000fe400078e0206 */
[----:B------:R-:W-:-:S03]  /*1350*/  IMAD.HI.U32 R10, R11, R9, RZ ;  /* 0x000000090b0a7227 */ /* 0x000fc600078e00ff */
[----:B------:R-:W-:-:S05]  /*1360*/  IADD3.X R8, PT, PT, RZ, ~R6, RZ, P0, !PT ;  /* 0x80000006ff087210 */ /* 0x000fca00007fe4ff */
[----:B------:R-:W-:-:S04]  /*1370*/  IMAD.WIDE.U32 R10, P0, R11, R8, R10 ;  /* 0x000000080b0a7225 */ /* 0x000fc8000780000a */
[C---:B------:R-:W-:Y:S02]  /*1380*/  IMAD R15, R13.reuse, R8, RZ ;  /* 0x000000080d0f7224 */ /* 0x040fe400078e02ff */
[----:B------:R-:W-:-:S04]  /*1390*/  IMAD.HI.U32 R6, P1, R13, R9, R10 ;  /* 0x000000090d067227 */ /* 0x000fc8000782000a */
[----:B------:R-:W-:Y:S01]  /*13a0*/  IMAD.HI.U32 R8, R13, R8, RZ ;  /* 0x000000080d087227 */ /* 0x000fe200078e00ff */
[----:B------:R-:W-:-:S03]  /*13b0*/  IADD3 R6, P2, PT, R15, R6, RZ ;  /* 0x000000060f067210 */ /* 0x000fc60007f5e0ff */
[----:B------:R-:W-:Y:S02]  /*13c0*/  IMAD.X R13, R8, 0x1, R13, P0 ;  /* 0x00000001080d7824 */ /* 0x000fe400000e060d */
[----:B------:R-:W-:-:S03]  /*13d0*/  IMAD.HI.U32 R8, R6, R7, RZ ;  /* 0x0000000706087227 */ /* 0x000fc600078e00ff */
[----:B------:R-:W-:Y:S01]  /*13e0*/  IADD3.X R10, PT, PT, RZ, RZ, R13, P2, P1 ;  /* 0x000000ffff0a7210 */ /* 0x000fe200017e240d */
[----:B------:R-:W-:Y:S02]  /*13f0*/  IMAD.MOV.U32 R9, RZ, RZ, RZ ;  /* 0x000000ffff097224 */ /* 0x000fe400078e00ff */
[----:B------:R-:W-:-:S04]  /*1400*/  IMAD.WIDE.U32 R8, R6, R5, R8 ;  /* 0x0000000506087225 */ /* 0x000fc800078e0008 */
[C---:B------:R-:W-:Y:S02]  /*1410*/  IMAD R11, R10.reuse, R5, RZ ;  /* 0x000000050a0b7224 */ /* 0x040fe400078e02ff */
[----:B------:R-:W-:-:S04]  /*1420*/  IMAD.HI.U32 R8, P0, R10, R7, R8 ;  /* 0x000000070a087227 */ /* 0x000fc80007800008 */
[----:B------:R-:W-:Y:S01]  /*1430*/  IMAD.HI.U32 R6, R10, R5, RZ ;  /* 0x000000050a067227 */ /* 0x000fe200078e00ff */
[----:B------:R-:W-:-:S04]  /*1440*/  IADD3 R11, P1, PT, R11, R8, RZ ;  /* 0x000000080b0b7210 */ /* 0x000fc80007f3e0ff */
[----:B------:R-:W-:Y:S01]  /*1450*/  IADD3.X R6, PT, PT, R6, RZ, RZ, P0, !PT ;  /* 0x000000ff06067210 */ /* 0x000fe200007fe4ff */
[----:B------:R-:W-:-:S04]  /*1460*/  IMAD.WIDE.U32 R8, R11, R2, RZ ;  /* 0x000000020b087225 */ /* 0x000fc800078e00ff */
[----:B------:R-:W-:Y:S02]  /*1470*/  IMAD.X R13, RZ, RZ, R6, P1 ;  /* 0x000000ffff0d7224 */ /* 0x000fe400008e0606 */
[----:B------:R-:W-:Y:S01]  /*1480*/  IMAD R6, R11, R3, R9 ;  /* 0x000000030b067224 */ /* 0x000fe200078e0209 */
[----:B------:R-:W-:-:S03]  /*1490*/  IADD3 R9, P1, PT, -R8, R7, RZ ;  /* 0x0000000708097210 */ /* 0x000fc60007f3e1ff */
[-C--:B------:R-:W-:Y:S01]  /*14a0*/  IMAD R6, R13, R2.reuse, R6 ;  /* 0x000000020d067224 */ /* 0x080fe200078e0206 */
[----:B------:R-:W-:-:S03]  /*14b0*/  ISETP.GE.U32.AND P0, PT, R9, R2, PT ;  /* 0x000000020900720c */ /* 0x000fc60003f06070 */
[----:B------:R-:W-:Y:S01]  /*14c0*/  IMAD.X R10, R5, 0x1, ~R6, P1 ;  /* 0x00000001050a7824 */ /* 0x000fe200008e0e06 */
[----:B------:R-:W-:Y:S01]  /*14d0*/  IADD3 R5, P1, PT, R9, -R2, RZ ;  /* 0x8000000209057210 */ /* 0x000fe20007f3e0ff */
[----:B------:R-:W-:-:S03]  /*14e0*/  VIADD R6, R11, 0x1 ;  /* 0x000000010b067836 */ /* 0x000fc60000000000 */
[CC--:B------:R-:W-:Y:S02]  /*14f0*/  ISETP.GE.U32.AND.EX P0, PT, R10.reuse, R3.reuse, PT, P0 ;  /* 0x000000030a00720c */ /* 0x0c0fe40003f06100 */
[----:B------:R-:W-:Y:S02]  /*1500*/  IADD3.X R8, PT, PT, R10, ~R3, RZ, P1, !PT ;  /* 0x800000030a087210 */ /* 0x000fe40000ffe4ff */
[----:B------:R-:W-:Y:S02]  /*1510*/  SEL R5, R5, R9, P0 ;  /* 0x0000000905057207 */ /* 0x000fe40000000000 */
[----:B------:R-:W-:Y:S02]  /*1520*/  SEL R11, R6, R11, P0 ;  /* 0x0000000b060b7207 */ /* 0x000fe40000000000 */
[----:B------:R-:W-:Y:S02]  /*1530*/  SEL R8, R8, R10, P0 ;  /* 0x0000000a08087207 */ /* 0x000fe40000000000 */
[----:B------:R-:W-:Y:S01]  /*1540*/  ISETP.GE.U32.AND P0, PT, R5, R2, PT ;  /* 0x000000020500720c */ /* 0x000fe20003f06070 */
[----:B------:R-:W-:Y:S01]  /*1550*/  VIADD R6, R11, 0x1 ;  /* 0x000000010b067836 */ /* 0x000fe20000000000 */
[----:B------:R-:W-:Y:S01]  /*1560*/  ISETP.NE.U32.AND P1, PT, R2, RZ, PT ;  /* 0x000000ff0200720c */ /* 0x000fe20003f25070 */
[----:B------:R-:W-:Y:S01]  /*1570*/  HFMA2 R5, -RZ, RZ, 0, 0 ;  /* 0x00000000ff057431 */ /* 0x000fe200000001ff */
[----:B------:R-:W-:-:S02]  /*1580*/  ISETP.GE.U32.AND.EX P0, PT, R8, R3, PT, P0 ;  /* 0x000000030800720c */ /* 0x000fc40003f06100 */
[----:B------:R-:W-:Y:S02]  /*1590*/  ISETP.NE.AND.EX P1, PT, R3, RZ, PT, P1 ;  /* 0x000000ff0300720c */ /* 0x000fe40003f25310 */
[----:B------:R-:W-:-:S04]  /*15a0*/  SEL R6, R6, R11, P0 ;  /* 0x0000000b06067207 */ /* 0x000fc80000000000 */
[----:B------:R-:W-:Y:S01]  /*15b0*/  SEL R6, R6, 0xffffffff, P1 ;  /* 0xffffffff06067807 */ /* 0x000fe20000800000 */
[----:B------:R-:W-:Y:S06]  /*15c0*/  RET.REL.NODEC R4 `(_Z9ID3kernelPfmPiiiiS0_S_S_) ;  /* 0xffffffe8048c7950 */ /* 0x000fec0003c3ffff */
        .weak           $__internal_1_$__cuda_sm3x_div_rn_noftz_f32_slowpath
        .type           $__internal_1_$__cuda_sm3x_div_rn_noftz_f32_slowpath,@function
        .size           $__internal_1_$__cuda_sm3x_div_rn_noftz_f32_slowpath,(.L_x_25 - $__internal_1_$__cuda_sm3x_div_rn_noftz_f32_slowpath)
$__internal_1_$__cuda_sm3x_div_rn_noftz_f32_slowpath:
[----:B------:R-:W-:Y:S01]  /*15d0*/  SHF.R.U32.HI R5, RZ, 0x17, R2 ;  /* 0x00000017ff057819 */ /* 0x000fe20000011602 */
[----:B------:R-:W-:Y:S01]  /*15e0*/  BSSY.RECONVERGENT B1, `(.L_x_12) ;  /* 0x0000063000017945 */ /* 0x000fe20003800200 */
[----:B------:R-:W-:Y:S02]  /*15f0*/  SHF.R.U32.HI R3, RZ, 0x17, R26 ;  /* 0x00000017ff037819 */ /* 0x000fe4000001161a */
[----:B------:R-:W-:Y:S02]  /*1600*/  LOP3.LUT R5, R5, 0xff, RZ, 0xc0, !PT ;  /* 0x000000ff05057812 */ /* 0x000fe400078ec0ff */
[----:B------:R-:W-:Y:S02]  /*1610*/  LOP3.LUT R10, R3, 0xff, RZ, 0xc0, !PT ;  /* 0x000000ff030a7812 */ /* 0x000fe400078ec0ff */
[----:B------:R-:W-:Y:S01]  /*1620*/  MOV R3, R2 ;  /* 0x0000000200037202 */ /* 0x000fe20000000f00 */
[----:B------:R-:W-:Y:S02]  /*1630*/  VIADD R7, R5, 0xffffffff ;  /* 0xffffffff05077836 */ /* 0x000fe40000000000 */
[----:B------:R-:W-:-:S03]  /*1640*/  VIADD R8, R10, 0xffffffff ;  /* 0xffffffff0a087836 */ /* 0x000fc60000000000 */
[----:B------:R-:W-:-:S04]  /*1650*/  ISETP.GT.U32.AND P0, PT, R7, 0xfd, PT ;  /* 0x000000fd0700780c */ /* 0x000fc80003f04070 */
[----:B------:R-:W-:-:S13]  /*1660*/  ISETP.GT.U32.OR P0, PT, R8, 0xfd, P0 ;  /* 0x000000fd0800780c */ /* 0x000fda0000704470 */
[----:B------:R-:W-:Y:S01]  /*1670*/  @!P0 IMAD.MOV.U32 R6, RZ, RZ, RZ ;  /* 0x000000ffff068224 */ /* 0x000fe200078e00ff */
[----:B------:R-:W-:Y:S06]  /*1680*/  @!P0 BRA `(.L_x_13) ;  /* 0x00000000005c8947 */ /* 0x000fec0003800000 */
[----:B------:R-:W-:Y:S02]  /*1690*/  FSETP.GTU.FTZ.AND P0, PT, |R26|, +INF , PT ;  /* 0x7f8000001a00780b */ /* 0x000fe40003f1c200 */
[----:B------:R-:W-:-:S04]  /*16a0*/  FSETP.GTU.FTZ.AND P1, PT, |R2|, +INF , PT ;  /* 0x7f8000000200780b */ /* 0x000fc80003f3c200 */
[----:B------:R-:W-:-:S13]  /*16b0*/  PLOP3.LUT P0, PT, P0, P1, PT, 0xf8, 0x8f ;  /* 0x00000000008f781c */ /* 0x000fda0000703f70 */
[----:B------:R-:W-:Y:S05]  /*16c0*/  @P0 BRA `(.L_x_14) ;  /* 0x00000004004c0947 */ /* 0x000fea0003800000 */
[----:B------:R-:W-:-:S13]  /*16d0*/  LOP3.LUT P0, RZ, R3, 0x7fffffff, R26, 0xc8, !PT ;  /* 0x7fffffff03ff7812 */ /* 0x000fda000780c81a */
[----:B------:R-:W-:Y:S05]  /*16e0*/  @!P0 BRA `(.L_x_15) ;  /* 0x00000004003c8947 */ /* 0x000fea0003800000 */
[----:B------:R-:W-:Y:S02]  /*16f0*/  FSETP.NEU.FTZ.AND P2, PT, |R26|, +INF , PT ;  /* 0x7f8000001a00780b */ /* 0x000fe40003f5d200 */
[----:B------:R-:W-:Y:S02]  /*1700*/  FSETP.NEU.FTZ.AND P1, PT, |R2|, +INF , PT ;  /* 0x7f8000000200780b */ /* 0x000fe40003f3d200 */
[----:B------:R-:W-:-:S11]  /*1710*/  FSETP.NEU.FTZ.AND P0, PT, |R26|, +INF , PT ;  /* 0x7f8000001a00780b */ /* 0x000fd60003f1d200 */
[----:B------:R-:W-:Y:S05]  /*1720*/  @!P1 BRA !P2, `(.L_x_15) ;  /* 0x00000004002c9947 */ /* 0x000fea0005000000 */
[----:B------:R-:W-:-:S04]  /*1730*/  LOP3.LUT P2, RZ, R26, 0x7fffffff, RZ, 0xc0, !PT ;  /* 0x7fffffff1aff7812 */ /* 0x000fc8000784c0ff */
[----:B------:R-:W-:-:S13]  /*1740*/  PLOP3.LUT P1, PT, P1, P2, PT, 0x2f, 0xf2 ;  /* 0x0000000000f2781c */ /* 0x000fda0000f24577 */
[----:B------:R-:W-:Y:S05]  /*1750*/  @P1 BRA `(.L_x_16) ;  /* 0x0000000400181947 */ /* 0x000fea0003800000 */
[----:B------:R-:W-:-:S04]  /*1760*/  LOP3.LUT P1, RZ, R3, 0x7fffffff, RZ, 0xc0, !PT ;  /* 0x7fffffff03ff7812 */ /* 0x000fc8000782c0ff */
[----:B------:R-:W-:-:S13]  /*1770*/  PLOP3.LUT P0, PT, P0, P1, PT, 0x2f, 0xf2 ;  /* 0x0000000000f2781c */ /* 0x000fda0000702577 */
[----:B------:R-:W-:Y:S05]  /*1780*/  @P0 BRA `(.L_x_17) ;  /* 0x0000000400000947 */ /* 0x000fea0003800000 */
[----:B------:R-:W-:Y:S02]  /*1790*/  ISETP.GE.AND P0, PT, R8, RZ, PT ;  /* 0x000000ff0800720c */ /* 0x000fe40003f06270 */
[----:B------:R-:W-:-:S11]  /*17a0*/  ISETP.GE.AND P1, PT, R7, RZ, PT ;  /* 0x000000ff0700720c */ /* 0x000fd60003f26270 */
[----:B------:R-:W-:Y:S01]  /*17b0*/  @P0 IMAD.MOV.U32 R6, RZ, RZ, RZ ;  /* 0x000000ffff060224 */ /* 0x000fe200078e00ff */
[----:B------:R-:W-:Y:S01]  /*17c0*/  @!P0 MOV R6, 0xffffffc0 ;  /* 0xffffffc000068802 */ /* 0x000fe20000000f00 */
[----:B------:R-:W-:Y:S01]  /*17d0*/  @!P0 FFMA R26, R26, 1.84467440737095516160e+19, RZ ;  /* 0x5f8000001a1a8823 */ /* 0x000fe200000000ff */
[----:B------:R-:W-:-:S03]  /*17e0*/  @!P1 FFMA R3, R2, 1.84467440737095516160e+19, RZ ;  /* 0x5f80000002039823 */ /* 0x000fc600000000ff */
[----:B------:R-:W-:-:S07]  /*17f0*/  @!P1 VIADD R6, R6, 0x40 ;  /* 0x0000004006069836 */ /* 0x000fce0000000000 */
.L_x_13:
[----:B------:R-:W-:Y:S01]  /*1800*/  LEA R2, R5, 0xc0800000, 0x17 ;  /* 0xc080000005027811 */ /* 0x000fe200078eb8ff */
[----:B------:R-:W-:Y:S04]  /*1810*/  BSSY.RECONVERGENT B2, `(.L_x_18) ;  /* 0x0000036000027945 */ /* 0x000fe80003800200 */
[----:B------:R-:W-:Y:S01]  /*1820*/  IMAD.IADD R7, R3, 0x1, -R2 ;  /* 0x0000000103077824 */ /* 0x000fe200078e0a02 */
[----:B------:R-:W-:-:S03]  /*1830*/  IADD3 R3, PT, PT, R10, -0x7f, RZ ;  /* 0xffffff810a037810 */ /* 0x000fc60007ffe0ff */
[----:B------:R-:W0:Y:S01]  /*1840*/  MUFU.RCP R8, R7 ;  /* 0x0000000700087308 */ /* 0x000e220000001000 */
[----:B------:R-:W-:Y:S01]  /*1850*/  FADD.FTZ R9, -R7, -RZ ;  /* 0x800000ff07097221 */ /* 0x000fe20000010100 */
[C---:B------:R-:W-:Y:S01]  /*1860*/  IMAD R2, R3.reuse, -0x800000, R26 ;  /* 0xff80000003027824 */ /* 0x040fe200078e021a */
[----:B------:R-:W-:-:S05]  /*1870*/  IADD3 R3, PT, PT, R3, 0x7f, -R5 ;  /* 0x0000007f03037810 */ /* 0x000fca0007ffe805 */
[----:B------:R-:W-:Y:S02]  /*1880*/  IMAD.IADD R3, R3, 0x1, R6 ;  /* 0x0000000103037824 */ /* 0x000fe400078e0206 */
[----:B0-----:R-:W-:-:S04]  /*1890*/  FFMA R11, R8, R9, 1 ;  /* 0x3f800000080b7423 */ /* 0x001fc80000000009 */
[----:B------:R-:W-:-:S04]  /*18a0*/  FFMA R13, R8, R11, R8 ;  /* 0x0000000b080d7223 */ /* 0x000fc80000000008 */
[----:B------:R-:W-:-:S04]  /*18b0*/  FFMA R8, R2, R13, RZ ;  /* 0x0000000d02087223 */ /* 0x000fc800000000ff */
[----:B------:R-:W-:-:S04]  /*18c0*/  FFMA R11, R9, R8, R2 ;  /* 0x00000008090b7223 */ /* 0x000fc80000000002 */
[----:B------:R-:W-:-:S04]  /*18d0*/  FFMA R10, R13, R11, R8 ;  /* 0x0000000b0d0a7223 */ /* 0x000fc80000000008 */
[----:B------:R-:W-:-:S04]  /*18e0*/  FFMA R9, R9, R10, R2 ;  /* 0x0000000a09097223 */ /* 0x000fc80000000002 */
[----:B------:R-:W-:-:S05]  /*18f0*/  FFMA R8, R13, R9, R10 ;  /* 0x000000090d087223 */ /* 0x000fca000000000a */
[----:B------:R-:W-:-:S04]  /*1900*/  SHF.R.U32.HI R2, RZ, 0x17, R8 ;  /* 0x00000017ff027819 */ /* 0x000fc80000011608 */
[----:B------:R-:W-:-:S04]  /*1910*/  LOP3.LUT R2, R2, 0xff, RZ, 0xc0, !PT ;  /* 0x000000ff02027812 */ /* 0x000fc800078ec0ff */
[----:B------:R-:W-:-:S05]  /*1920*/  IADD3 R7, PT, PT, R2, R3, RZ ;  /* 0x0000000302077210 */ /* 0x000fca0007ffe0ff */
[----:B------:R-:W-:-:S05]  /*1930*/  VIADD R2, R7, 0xffffffff ;  /* 0xffffffff07027836 */ /* 0x000fca0000000000 */
[----:B------:R-:W-:-:S13]  /*1940*/  ISETP.GE.U32.AND P0, PT, R2, 0xfe, PT ;  /* 0x000000fe0200780c */ /* 0x000fda0003f06070 */
[----:B------:R-:W-:Y:S05]  /*1950*/  @!P0 BRA `(.L_x_19) ;  /* 0x0000000000808947 */ /* 0x000fea0003800000 */
[----:B------:R-:W-:-:S13]  /*1960*/  ISETP.GT.AND P0, PT, R7, 0xfe, PT ;  /* 0x000000fe0700780c */ /* 0x000fda0003f04270 */
[----:B------:R-:W-:Y:S05]  /*1970*/  @P0 BRA `(.L_x_20) ;  /* 0x00000000006c0947 */ /* 0x000fea0003800000 */
[----:B------:R-:W-:-:S13]  /*1980*/  ISETP.GE.AND P0, PT, R7, 0x1, PT ;  /* 0x000000010700780c */ /* 0x000fda0003f06270 */
[----:B------:R-:W-:Y:S05]  /*1990*/  @P0 BRA `(.L_x_21) ;  /* 0x0000000000740947 */ /* 0x000fea0003800000 */
[----:B------:R-:W-:Y:S02]  /*19a0*/  ISETP.GE.AND P0, PT, R7, -0x18, PT ;  /* 0xffffffe80700780c */ /* 0x000fe40003f06270 */
[----:B------:R-:W-:-:S11]  /*19b0*/  LOP3.LUT R8, R8, 0x80000000, RZ, 0xc0, !PT ;  /* 0x8000000008087812 */ /* 0x000fd600078ec0ff */
[----:B------:R-:W-:Y:S05]  /*19c0*/  @!P0 BRA `(.L_x_21) ;  /* 0x0000000000688947 */ /* 0x000fea0003800000 */
[-CC-:B------:R-:W-:Y:S01]  /*19d0*/  FFMA.RZ R2, R13, R9.reuse, R10.reuse ;  /* 0x000000090d027223 */ /* 0x180fe2000000c00a */
[----:B------:R-:W-:Y:S01]  /*19e0*/  IADD3 R6, PT, PT, R7, 0x20, RZ ;  /* 0x0000002007067810 */ /* 0x000fe20007ffe0ff */
[-CC-:B------:R-:W-:Y:S01]  /*19f0*/  FFMA.RM R3, R13, R9.reuse, R10.reuse ;  /* 0x000000090d037223 */ /* 0x180fe2000000400a */
[----:B------:R-:W-:Y:S02]  /*1a00*/  ISETP.NE.AND P2, PT, R7, RZ, PT ;  /* 0x000000ff0700720c */ /* 0x000fe40003f45270 */
[----:B------:R-:W-:Y:S01]  /*1a10*/  LOP3.LUT R5, R2, 0x7fffff, RZ, 0xc0, !PT ;  /* 0x007fffff02057812 */ /* 0x000fe200078ec0ff */
[----:B------:R-:W-:Y:S01]  /*1a20*/  FFMA.RP R2, R13, R9, R10 ;  /* 0x000000090d027223 */ /* 0x000fe2000000800a */
[----:B------:R-:W-:Y:S01]  /*1a30*/  ISETP.NE.AND P1, PT, R7, RZ, PT ;  /* 0x000000ff0700720c */ /* 0x000fe20003f25270 */
[----:B------:R-:W-:Y:S01]  /*1a40*/  IMAD.MOV R7, RZ, RZ, -R7 ;  /* 0x000000ffff077224 */ /* 0x000fe200078e0a07 */
[----:B------:R-:W-:Y:S02]  /*1a50*/  LOP3.LUT R5, R5, 0x800000, RZ, 0xfc, !PT ;  /* 0x0080000005057812 */ /* 0x000fe400078efcff */
[----:B------:R-:W-:-:S02]  /*1a60*/  FSETP.NEU.FTZ.AND P0, PT, R2, R3, PT ;  /* 0x000000030200720b */ /* 0x000fc40003f1d000 */
[----:B------:R-:W-:Y:S02]  /*1a70*/  SHF.L.U32 R6, R5, R6, RZ ;  /* 0x0000000605067219 */ /* 0x000fe400000006ff */
[----:B------:R-:W-:Y:S02]  /*1a80*/  SEL R2, R7, RZ, P2 ;  /* 0x000000ff07027207 */ /* 0x000fe40001000000 */
[----:B------:R-:W-:Y:S02]  /*1a90*/  ISETP.NE.AND P1, PT, R6, RZ, P1 ;  /* 0x000000ff0600720c */ /* 0x000fe40000f25270 */
[----:B------:R-:W-:Y:S02]  /*1aa0*/  SHF.R.U32.HI R2, RZ, R2, R5 ;  /* 0x00000002ff027219 */ /* 0x000fe40000011605 */
[----:B------:R-:W-:Y:S02]  /*1ab0*/  PLOP3.LUT P0, PT, P0, P1, PT, 0xf8, 0x8f ;  /* 0x00000000008f781c */ /* 0x000fe40000703f70 */
[----:B------:R-:W-:-:S02]  /*1ac0*/  SHF.R.U32.HI R6, RZ, 0x1, R2 ;  /* 0x00000001ff067819 */ /* 0x000fc40000011602 */
[----:B------:R-:W-:-:S04]  /*1ad0*/  SEL R3, RZ, 0x1, !P0 ;  /* 0x00000001ff037807 */ /* 0x000fc80004000000 */
[----:B------:R-:W-:-:S04]  /*1ae0*/  LOP3.LUT R3, R3, 0x1, R6, 0xf8, !PT ;  /* 0x0000000103037812 */ /* 0x000fc800078ef806 */
[----:B------:R-:W-:-:S04]  /*1af0*/  LOP3.LUT R3, R3, R2, RZ, 0xc0, !PT ;  /* 0x0000000203037212 */ /* 0x000fc800078ec0ff */
[----:B------:R-:W-:-:S04]  /*1b00*/  IADD3 R3, PT, PT, R6, R3, RZ ;  /* 0x0000000306037210 */ /* 0x000fc80007ffe0ff */
[----:B------:R-:W-:Y:S01]  /*1b10*/  LOP3.LUT R8, R3, R8, RZ, 0xfc, !PT ;  /* 0x0000000803087212 */ /* 0x000fe200078efcff */
[----:B------:R-:W-:Y:S06]  /*1b20*/  BRA `(.L_x_21) ;  /* 0x0000000000107947 */ /* 0x000fec0003800000 */
.L_x_20:
[----:B------:R-:W-:-:S04]  /*1b30*/  LOP3.LUT R8, R8, 0x80000000, RZ, 0xc0, !PT ;  /* 0x8000000008087812 */ /* 0x000fc800078ec0ff */
[----:B------:R-:W-:Y:S01]  /*1b40*/  LOP3.LUT R8, R8, 0x7f800000, RZ, 0xfc, !PT ;  /* 0x7f80000008087812 */ /* 0x000fe200078efcff */
[----:B------:R-:W-:Y:S06]  /*1b50*/  BRA `(.L_x_21) ;  /* 0x0000000000047947 */ /* 0x000fec0003800000 */
.L_x_19:
[----:B------:R-:W-:-:S07]  /*1b60*/  IMAD R8, R3, 0x800000, R8 ;  /* 0x0080000003087824 */ /* 0x000fce00078e0208 */
.L_x_21:
[----:B------:R-:W-:Y:S05]  /*1b70*/  BSYNC.RECONVERGENT B2 ;  /* 0x0000000000027941 */ /* 0x000fea0003800200 */
.L_x_18:
[----:B------:R-:W-:Y:S05]  /*1b80*/  BRA `(.L_x_22) ;  /* 0x0000000000207947 */ /* 0x000fea0003800000 */
.L_x_17:
[----:B------:R-:W-:-:S04]  /*1b90*/  LOP3.LUT R3, R3, 0x80000000, R26, 0x48, !PT ;  /* 0x8000000003037812 */ /* 0x000fc800078e481a */
[----:B------:R-:W-:Y:S01]  /*1ba0*/  LOP3.LUT R8, R3, 0x7f800000, RZ, 0xfc, !PT ;  /* 0x7f80000003087812 */ /* 0x000fe200078efcff */
[----:B------:R-:W-:Y:S06]  /*1bb0*/  BRA `(.L_x_22) ;  /* 0x0000000000147947 */ /* 0x000fec0003800000 */
.L_x_16:
[----:B------:R-:W-:Y:S01]  /*1bc0*/  LOP3.LUT R8, R3, 0x80000000, R26, 0x48, !PT ;  /* 0x8000000003087812 */ /* 0x000fe200078e481a */
[----:B------:R-:W-:Y:S06]  /*1bd0*/  BRA `(.L_x_22) ;  /* 0x00000000000c7947 */ /* 0x000fec0003800000 */
.L_x_15:
[----:B------:R-:W0:Y:S01]  /*1be0*/  MUFU.RSQ R8, -QNAN ;  /* 0xffc0000000087908 */ /* 0x000e220000001400 */
[----:B------:R-:W-:Y:S05]  /*1bf0*/  BRA `(.L_x_22) ;  /* 0x0000000000047947 */ /* 0x000fea0003800000 */
.L_x_14:
[----:B------:R-:W-:-:S07]  /*1c00*/  FADD.FTZ R8, R26, R2 ;  /* 0x000000021a087221 */ /* 0x000fce0000010000 */
.L_x_22:
[----:B------:R-:W-:Y:S05]  /*1c10*/  BSYNC.RECONVERGENT B1 ;  /* 0x0000000000017941 */ /* 0x000fea0003800200 */
.L_x_12:
[----:B------:R-:W-:-:S04]  /*1c20*/  HFMA2 R5, -RZ, RZ, 0, 0 ;  /* 0x00000000ff057431 */ /* 0x000fc800000001ff */
[----:B0-----:R-:W-:Y:S05]  /*1c30*/  RET.REL.NODEC R4 `(_Z9ID3kernelPfmPiiiiS0_S_S_) ;  /* 0xffffffe004f07950 */ /* 0x001fea0003c3ffff */
.L_x_23:
[----:B------:R-:W-:-:S00]  /*1c40*/  BRA `(.L_x_23) ;  /* 0xfffffffc00fc7947 */ /* 0x000fc0000383ffff */
[----:B------:R-:W-:-:S00]  /*1c50*/  NOP ;  /* 0x0000000000007918 */ /* 0x000fc00000000000 */
        /* <DEDUP_REMOVED lines=10> */
.L_x_25:


//--------------------- .nv.shared.reserved.0     --------------------------
	.section	.nv.shared.reserved.0,"aw",@nobits
	.weak		__nv_reservedSMEM_offset_0_alias
	.size		__nv_reservedSMEM_offset_0_alias, 0, 64
	.other		__nv_reservedSMEM_offset_0_alias,@"STO_CUDA_RESERVED_SHARED STV_DEFAULT"
__nv_reservedSMEM_offset_0_alias:
	.zero		0
	.zero		64


//--------------------- .nv.constant0._Z9ID3kernelPfmPiiiiS0_S_S_ --------------------------
	.section	.nv.constant0._Z9ID3kernelPfmPiiiiS0_S_S_,"a",@progbits
	.sectionflags	@""
	.align	4
.nv.constant0._Z9ID3kernelPfmPiiiiS0_S_S_:
	.zero		960


//--------------------- SYMBOLS --------------------------

	.type		.nv.reservedSmem.offset0,@object
	.size		.nv.reservedSmem.offset0,0x4
